//
// Generated by NVIDIA NVVM Compiler
//
// Compiler Build ID: CL-36424714
// Cuda compilation tools, release 13.0, V13.0.88
// Based on NVVM 20.0.0
//

.version 9.0
.target sm_100
.address_size 64

	// .globl	_Z25svd_step_kernel_streamingiiPdS_Pi
// _ZZ14blockReduceSumdE9warp_sums has been demoted
// _ZZ25svd_step_kernel_streamingiiPdS_PiE1c has been demoted
// _ZZ25svd_step_kernel_streamingiiPdS_PiE1s has been demoted
// _ZZ25svd_step_kernel_streamingiiPdS_PiE16perform_rotation has been demoted

.visible .entry _Z25svd_step_kernel_streamingiiPdS_Pi(
	.param .u32 _Z25svd_step_kernel_streamingiiPdS_Pi_param_0,
	.param .u32 _Z25svd_step_kernel_streamingiiPdS_Pi_param_1,
	.param .u64 .ptr .align 1 _Z25svd_step_kernel_streamingiiPdS_Pi_param_2,
	.param .u64 .ptr .align 1 _Z25svd_step_kernel_streamingiiPdS_Pi_param_3,
	.param .u64 .ptr .align 1 _Z25svd_step_kernel_streamingiiPdS_Pi_param_4
)
{
	.reg .pred 	%p<80>;
	.reg .b16 	%rs<4>;
	.reg .b32 	%r<160>;
	.reg .b64 	%rd<21>;
	.reg .b64 	%fd<137>;
	// demoted variable
	.shared .align 8 .b8 _ZZ14blockReduceSumdE9warp_sums[256];
	// demoted variable
	.shared .align 8 .f64 _ZZ25svd_step_kernel_streamingiiPdS_PiE1c;
	// demoted variable
	.shared .align 8 .f64 _ZZ25svd_step_kernel_streamingiiPdS_PiE1s;
	// demoted variable
	.shared .align 1 .u8 _ZZ25svd_step_kernel_streamingiiPdS_PiE16perform_rotation;
	ld.param.u32 	%r22, [_Z25svd_step_kernel_streamingiiPdS_Pi_param_0];
	ld.param.u32 	%r23, [_Z25svd_step_kernel_streamingiiPdS_Pi_param_1];
	ld.param.u64 	%rd4, [_Z25svd_step_kernel_streamingiiPdS_Pi_param_2];
	ld.param.u64 	%rd3, [_Z25svd_step_kernel_streamingiiPdS_Pi_param_3];
	ld.param.u64 	%rd5, [_Z25svd_step_kernel_streamingiiPdS_Pi_param_4];
	cvta.to.global.u64 	%rd1, %rd4;
	cvta.to.global.u64 	%rd6, %rd5;
	mov.u32 	%r24, %ctaid.x;
	shl.b32 	%r25, %r24, 1;
	mul.wide.u32 	%rd7, %r25, 4;
	add.s64 	%rd8, %rd6, %rd7;
	ld.global.u32 	%r1, [%rd8];
	ld.global.u32 	%r2, [%rd8+4];
	mov.u32 	%r159, %tid.x;
	setp.ge.s32 	%p1, %r159, %r22;
	mov.f64 	%fd129, 0d0000000000000000;
	mov.f64 	%fd130, %fd129;
	mov.f64 	%fd131, %fd129;
	@%p1 bra 	$L__BB0_3;
	mul.lo.s32 	%r4, %r1, %r22;
	mul.lo.s32 	%r5, %r2, %r22;
	mov.f64 	%fd131, 0d0000000000000000;
	mov.u32 	%r6, %ntid.x;
	mov.u32 	%r157, %r159;
	mov.f64 	%fd130, %fd131;
	mov.f64 	%fd129, %fd131;
$L__BB0_2:
	add.s32 	%r26, %r157, %r4;
	mul.wide.s32 	%rd9, %r26, 8;
	add.s64 	%rd10, %rd1, %rd9;
	ld.global.f64 	%fd30, [%rd10];
	add.s32 	%r27, %r157, %r5;
	mul.wide.s32 	%rd11, %r27, 8;
	add.s64 	%rd12, %rd1, %rd11;
	ld.global.f64 	%fd31, [%rd12];
	fma.rn.f64 	%fd129, %fd30, %fd30, %fd129;
	fma.rn.f64 	%fd130, %fd31, %fd31, %fd130;
	fma.rn.f64 	%fd131, %fd30, %fd31, %fd131;
	add.s32 	%r157, %r157, %r6;
	setp.lt.s32 	%p2, %r157, %r22;
	@%p2 bra 	$L__BB0_2;
$L__BB0_3:
	and.b32  	%r9, %r159, 31;
	// begin inline asm
	mov.b64 {%r28,%r29}, %fd129;
	// end inline asm
	shfl.sync.down.b32	%r31|%p3, %r29, 16, 31, -1;
	shfl.sync.down.b32	%r30|%p4, %r28, 16, 31, -1;
	// begin inline asm
	mov.b64 %fd33, {%r30,%r31};
	// end inline asm
	add.f64 	%fd34, %fd129, %fd33;
	// begin inline asm
	mov.b64 {%r32,%r33}, %fd34;
	// end inline asm
	shfl.sync.down.b32	%r35|%p5, %r33, 8, 31, -1;
	shfl.sync.down.b32	%r34|%p6, %r32, 8, 31, -1;
	// begin inline asm
	mov.b64 %fd35, {%r34,%r35};
	// end inline asm
	add.f64 	%fd36, %fd34, %fd35;
	// begin inline asm
	mov.b64 {%r36,%r37}, %fd36;
	// end inline asm
	shfl.sync.down.b32	%r39|%p7, %r37, 4, 31, -1;
	shfl.sync.down.b32	%r38|%p8, %r36, 4, 31, -1;
	// begin inline asm
	mov.b64 %fd37, {%r38,%r39};
	// end inline asm
	add.f64 	%fd38, %fd36, %fd37;
	// begin inline asm
	mov.b64 {%r40,%r41}, %fd38;
	// end inline asm
	shfl.sync.down.b32	%r43|%p9, %r41, 2, 31, -1;
	shfl.sync.down.b32	%r42|%p10, %r40, 2, 31, -1;
	// begin inline asm
	mov.b64 %fd39, {%r42,%r43};
	// end inline asm
	add.f64 	%fd40, %fd38, %fd39;
	// begin inline asm
	mov.b64 {%r44,%r45}, %fd40;
	// end inline asm
	shfl.sync.down.b32	%r47|%p11, %r45, 1, 31, -1;
	shfl.sync.down.b32	%r46|%p12, %r44, 1, 31, -1;
	// begin inline asm
	mov.b64 %fd41, {%r46,%r47};
	// end inline asm
	add.f64 	%fd10, %fd40, %fd41;
	setp.ne.s32 	%p13, %r9, 0;
	shr.u32 	%r48, %r159, 2;
	mov.u32 	%r49, _ZZ14blockReduceSumdE9warp_sums;
	add.s32 	%r10, %r49, %r48;
	@%p13 bra 	$L__BB0_5;
	st.shared.f64 	[%r10], %fd10;
$L__BB0_5:
	bar.sync 	0;
	mov.u32 	%r11, %ntid.x;
	add.s32 	%r50, %r11, 31;
	shr.u32 	%r12, %r50, 5;
	setp.ge.u32 	%p14, %r159, %r12;
	shl.b32 	%r51, %r9, 3;
	add.s32 	%r13, %r49, %r51;
	mov.f64 	%fd133, 0d0000000000000000;
	@%p14 bra 	$L__BB0_7;
	ld.shared.f64 	%fd133, [%r13];
$L__BB0_7:
	setp.gt.u32 	%p15, %r159, 31;
	@%p15 bra 	$L__BB0_9;
	// begin inline asm
	mov.b64 {%r53,%r54}, %fd133;
	// end inline asm
	shfl.sync.down.b32	%r56|%p16, %r54, 16, 31, -1;
	shfl.sync.down.b32	%r55|%p17, %r53, 16, 31, -1;
	// begin inline asm
	mov.b64 %fd44, {%r55,%r56};
	// end inline asm
	add.f64 	%fd45, %fd133, %fd44;
	// begin inline asm
	mov.b64 {%r57,%r58}, %fd45;
	// end inline asm
	shfl.sync.down.b32	%r60|%p18, %r58, 8, 31, -1;
	shfl.sync.down.b32	%r59|%p19, %r57, 8, 31, -1;
	// begin inline asm
	mov.b64 %fd46, {%r59,%r60};
	// end inline asm
	add.f64 	%fd47, %fd45, %fd46;
	// begin inline asm
	mov.b64 {%r61,%r62}, %fd47;
	// end inline asm
	shfl.sync.down.b32	%r64|%p20, %r62, 4, 31, -1;
	shfl.sync.down.b32	%r63|%p21, %r61, 4, 31, -1;
	// begin inline asm
	mov.b64 %fd48, {%r63,%r64};
	// end inline asm
	add.f64 	%fd49, %fd47, %fd48;
	// begin inline asm
	mov.b64 {%r65,%r66}, %fd49;
	// end inline asm
	shfl.sync.down.b32	%r68|%p22, %r66, 2, 31, -1;
	shfl.sync.down.b32	%r67|%p23, %r65, 2, 31, -1;
	// begin inline asm
	mov.b64 %fd50, {%r67,%r68};
	// end inline asm
	add.f64 	%fd51, %fd49, %fd50;
	// begin inline asm
	mov.b64 {%r69,%r70}, %fd51;
	// end inline asm
	shfl.sync.down.b32	%r72|%p24, %r70, 1, 31, -1;
	shfl.sync.down.b32	%r71|%p25, %r69, 1, 31, -1;
	// begin inline asm
	mov.b64 %fd52, {%r71,%r72};
	// end inline asm
	add.f64 	%fd133, %fd51, %fd52;
$L__BB0_9:
	setp.ne.s32 	%p26, %r9, 0;
	// begin inline asm
	mov.b64 {%r73,%r74}, %fd130;
	// end inline asm
	shfl.sync.down.b32	%r76|%p27, %r74, 16, 31, -1;
	shfl.sync.down.b32	%r75|%p28, %r73, 16, 31, -1;
	// begin inline asm
	mov.b64 %fd54, {%r75,%r76};
	// end inline asm
	add.f64 	%fd55, %fd130, %fd54;
	// begin inline asm
	mov.b64 {%r77,%r78}, %fd55;
	// end inline asm
	shfl.sync.down.b32	%r80|%p29, %r78, 8, 31, -1;
	shfl.sync.down.b32	%r79|%p30, %r77, 8, 31, -1;
	// begin inline asm
	mov.b64 %fd56, {%r79,%r80};
	// end inline asm
	add.f64 	%fd57, %fd55, %fd56;
	// begin inline asm
	mov.b64 {%r81,%r82}, %fd57;
	// end inline asm
	shfl.sync.down.b32	%r84|%p31, %r82, 4, 31, -1;
	shfl.sync.down.b32	%r83|%p32, %r81, 4, 31, -1;
	// begin inline asm
	mov.b64 %fd58, {%r83,%r84};
	// end inline asm
	add.f64 	%fd59, %fd57, %fd58;
	// begin inline asm
	mov.b64 {%r85,%r86}, %fd59;
	// end inline asm
	shfl.sync.down.b32	%r88|%p33, %r86, 2, 31, -1;
	shfl.sync.down.b32	%r87|%p34, %r85, 2, 31, -1;
	// begin inline asm
	mov.b64 %fd60, {%r87,%r88};
	// end inline asm
	add.f64 	%fd61, %fd59, %fd60;
	// begin inline asm
	mov.b64 {%r89,%r90}, %fd61;
	// end inline asm
	shfl.sync.down.b32	%r92|%p35, %r90, 1, 31, -1;
	shfl.sync.down.b32	%r91|%p36, %r89, 1, 31, -1;
	// begin inline asm
	mov.b64 %fd62, {%r91,%r92};
	// end inline asm
	add.f64 	%fd15, %fd61, %fd62;
	@%p26 bra 	$L__BB0_11;
	st.shared.f64 	[%r10], %fd15;
$L__BB0_11:
	setp.ge.u32 	%p37, %r159, %r12;
	bar.sync 	0;
	mov.f64 	%fd135, 0d0000000000000000;
	@%p37 bra 	$L__BB0_13;
	ld.shared.f64 	%fd135, [%r13];
$L__BB0_13:
	setp.gt.u32 	%p38, %r159, 31;
	@%p38 bra 	$L__BB0_15;
	// begin inline asm
	mov.b64 {%r93,%r94}, %fd135;
	// end inline asm
	shfl.sync.down.b32	%r96|%p39, %r94, 16, 31, -1;
	shfl.sync.down.b32	%r95|%p40, %r93, 16, 31, -1;
	// begin inline asm
	mov.b64 %fd65, {%r95,%r96};
	// end inline asm
	add.f64 	%fd66, %fd135, %fd65;
	// begin inline asm
	mov.b64 {%r97,%r98}, %fd66;
	// end inline asm
	shfl.sync.down.b32	%r100|%p41, %r98, 8, 31, -1;
	shfl.sync.down.b32	%r99|%p42, %r97, 8, 31, -1;
	// begin inline asm
	mov.b64 %fd67, {%r99,%r100};
	// end inline asm
	add.f64 	%fd68, %fd66, %fd67;
	// begin inline asm
	mov.b64 {%r101,%r102}, %fd68;
	// end inline asm
	shfl.sync.down.b32	%r104|%p43, %r102, 4, 31, -1;
	shfl.sync.down.b32	%r103|%p44, %r101, 4, 31, -1;
	// begin inline asm
	mov.b64 %fd69, {%r103,%r104};
	// end inline asm
	add.f64 	%fd70, %fd68, %fd69;
	// begin inline asm
	mov.b64 {%r105,%r106}, %fd70;
	// end inline asm
	shfl.sync.down.b32	%r108|%p45, %r106, 2, 31, -1;
	shfl.sync.down.b32	%r107|%p46, %r105, 2, 31, -1;
	// begin inline asm
	mov.b64 %fd71, {%r107,%r108};
	// end inline asm
	add.f64 	%fd72, %fd70, %fd71;
	// begin inline asm
	mov.b64 {%r109,%r110}, %fd72;
	// end inline asm
	shfl.sync.down.b32	%r112|%p47, %r110, 1, 31, -1;
	shfl.sync.down.b32	%r111|%p48, %r109, 1, 31, -1;
	// begin inline asm
	mov.b64 %fd73, {%r111,%r112};
	// end inline asm
	add.f64 	%fd135, %fd72, %fd73;
$L__BB0_15:
	setp.ne.s32 	%p49, %r9, 0;
	// begin inline asm
	mov.b64 {%r113,%r114}, %fd131;
	// end inline asm
	shfl.sync.down.b32	%r116|%p50, %r114, 16, 31, -1;
	shfl.sync.down.b32	%r115|%p51, %r113, 16, 31, -1;
	// begin inline asm
	mov.b64 %fd75, {%r115,%r116};
	// end inline asm
	add.f64 	%fd76, %fd131, %fd75;
	// begin inline asm
	mov.b64 {%r117,%r118}, %fd76;
	// end inline asm
	shfl.sync.down.b32	%r120|%p52, %r118, 8, 31, -1;
	shfl.sync.down.b32	%r119|%p53, %r117, 8, 31, -1;
	// begin inline asm
	mov.b64 %fd77, {%r119,%r120};
	// end inline asm
	add.f64 	%fd78, %fd76, %fd77;
	// begin inline asm
	mov.b64 {%r121,%r122}, %fd78;
	// end inline asm
	shfl.sync.down.b32	%r124|%p54, %r122, 4, 31, -1;
	shfl.sync.down.b32	%r123|%p55, %r121, 4, 31, -1;
	// begin inline asm
	mov.b64 %fd79, {%r123,%r124};
	// end inline asm
	add.f64 	%fd80, %fd78, %fd79;
	// begin inline asm
	mov.b64 {%r125,%r126}, %fd80;
	// end inline asm
	shfl.sync.down.b32	%r128|%p56, %r126, 2, 31, -1;
	shfl.sync.down.b32	%r127|%p57, %r125, 2, 31, -1;
	// begin inline asm
	mov.b64 %fd81, {%r127,%r128};
	// end inline asm
	add.f64 	%fd82, %fd80, %fd81;
	// begin inline asm
	mov.b64 {%r129,%r130}, %fd82;
	// end inline asm
	shfl.sync.down.b32	%r132|%p58, %r130, 1, 31, -1;
	shfl.sync.down.b32	%r131|%p59, %r129, 1, 31, -1;
	// begin inline asm
	mov.b64 %fd83, {%r131,%r132};
	// end inline asm
	add.f64 	%fd20, %fd82, %fd83;
	@%p49 bra 	$L__BB0_17;
	st.shared.f64 	[%r10], %fd20;
$L__BB0_17:
	setp.ge.u32 	%p60, %r159, %r12;
	bar.sync 	0;
	mov.f64 	%fd136, 0d0000000000000000;
	@%p60 bra 	$L__BB0_19;
	ld.shared.f64 	%fd136, [%r13];
$L__BB0_19:
	setp.gt.u32 	%p61, %r159, 31;
	@%p61 bra 	$L__BB0_23;
	// begin inline asm
	mov.b64 {%r133,%r134}, %fd136;
	// end inline asm
	shfl.sync.down.b32	%r136|%p62, %r134, 16, 31, -1;
	shfl.sync.down.b32	%r135|%p63, %r133, 16, 31, -1;
	// begin inline asm
	mov.b64 %fd86, {%r135,%r136};
	// end inline asm
	add.f64 	%fd87, %fd136, %fd86;
	// begin inline asm
	mov.b64 {%r137,%r138}, %fd87;
	// end inline asm
	shfl.sync.down.b32	%r140|%p64, %r138, 8, 31, -1;
	shfl.sync.down.b32	%r139|%p65, %r137, 8, 31, -1;
	// begin inline asm
	mov.b64 %fd88, {%r139,%r140};
	// end inline asm
	add.f64 	%fd89, %fd87, %fd88;
	// begin inline asm
	mov.b64 {%r141,%r142}, %fd89;
	// end inline asm
	shfl.sync.down.b32	%r144|%p66, %r142, 4, 31, -1;
	shfl.sync.down.b32	%r143|%p67, %r141, 4, 31, -1;
	// begin inline asm
	mov.b64 %fd90, {%r143,%r144};
	// end inline asm
	add.f64 	%fd91, %fd89, %fd90;
	// begin inline asm
	mov.b64 {%r145,%r146}, %fd91;
	// end inline asm
	shfl.sync.down.b32	%r148|%p68, %r146, 2, 31, -1;
	shfl.sync.down.b32	%r147|%p69, %r145, 2, 31, -1;
	// begin inline asm
	mov.b64 %fd92, {%r147,%r148};
	// end inline asm
	add.f64 	%fd93, %fd91, %fd92;
	// begin inline asm
	mov.b64 {%r149,%r150}, %fd93;
	// end inline asm
	shfl.sync.down.b32	%r152|%p70, %r150, 1, 31, -1;
	shfl.sync.down.b32	%r151|%p71, %r149, 1, 31, -1;
	// begin inline asm
	mov.b64 %fd94, {%r151,%r152};
	// end inline asm
	add.f64 	%fd23, %fd93, %fd94;
	setp.ne.s32 	%p72, %r159, 0;
	@%p72 bra 	$L__BB0_23;
	mov.b16 	%rs1, 0;
	st.shared.u8 	[_ZZ25svd_step_kernel_streamingiiPdS_PiE16perform_rotation], %rs1;
	abs.f64 	%fd95, %fd23;
	mul.f64 	%fd96, %fd133, %fd135;
	sqrt.rn.f64 	%fd97, %fd96;
	mul.f64 	%fd98, %fd97, 0d3CD203AF9EE75616;
	setp.leu.f64 	%p73, %fd95, %fd98;
	@%p73 bra 	$L__BB0_23;
	mov.b16 	%rs2, 1;
	st.shared.u8 	[_ZZ25svd_step_kernel_streamingiiPdS_PiE16perform_rotation], %rs2;
	sub.f64 	%fd99, %fd135, %fd133;
	add.f64 	%fd100, %fd23, %fd23;
	div.rn.f64 	%fd101, %fd99, %fd100;
	setp.ge.f64 	%p74, %fd101, 0d0000000000000000;
	selp.f64 	%fd102, 0d3FF0000000000000, 0dBFF0000000000000, %p74;
	abs.f64 	%fd103, %fd101;
	fma.rn.f64 	%fd104, %fd101, %fd101, 0d3FF0000000000000;
	sqrt.rn.f64 	%fd105, %fd104;
	add.f64 	%fd106, %fd103, %fd105;
	div.rn.f64 	%fd107, %fd102, %fd106;
	fma.rn.f64 	%fd108, %fd107, %fd107, 0d3FF0000000000000;
	sqrt.rn.f64 	%fd109, %fd108;
	rcp.rn.f64 	%fd110, %fd109;
	st.shared.f64 	[_ZZ25svd_step_kernel_streamingiiPdS_PiE1c], %fd110;
	mul.f64 	%fd111, %fd107, %fd110;
	st.shared.f64 	[_ZZ25svd_step_kernel_streamingiiPdS_PiE1s], %fd111;
$L__BB0_23:
	bar.sync 	0;
	ld.shared.u8 	%rs3, [_ZZ25svd_step_kernel_streamingiiPdS_PiE16perform_rotation];
	setp.eq.s16 	%p75, %rs3, 0;
	@%p75 bra 	$L__BB0_30;
	setp.ge.s32 	%p76, %r159, %r22;
	@%p76 bra 	$L__BB0_27;
	mul.lo.s32 	%r14, %r1, %r22;
	mul.lo.s32 	%r15, %r2, %r22;
	ld.shared.f64 	%fd24, [_ZZ25svd_step_kernel_streamingiiPdS_PiE1c];
	ld.shared.f64 	%fd25, [_ZZ25svd_step_kernel_streamingiiPdS_PiE1s];
	mov.u32 	%r158, %r159;
$L__BB0_26:
	add.s32 	%r153, %r158, %r14;
	mul.wide.s32 	%rd13, %r153, 8;
	add.s64 	%rd14, %rd1, %rd13;
	ld.global.f64 	%fd112, [%rd14];
	add.s32 	%r154, %r158, %r15;
	mul.wide.s32 	%rd15, %r154, 8;
	add.s64 	%rd16, %rd1, %rd15;
	ld.global.f64 	%fd113, [%rd16];
	mul.f64 	%fd114, %fd112, %fd24;
	mul.f64 	%fd115, %fd113, %fd25;
	sub.f64 	%fd116, %fd114, %fd115;
	st.global.f64 	[%rd14], %fd116;
	mul.f64 	%fd117, %fd113, %fd24;
	fma.rn.f64 	%fd118, %fd112, %fd25, %fd117;
	st.global.f64 	[%rd16], %fd118;
	add.s32 	%r158, %r158, %r11;
	setp.lt.s32 	%p77, %r158, %r22;
	@%p77 bra 	$L__BB0_26;
$L__BB0_27:
	setp.ge.s32 	%p78, %r159, %r23;
	@%p78 bra 	$L__BB0_30;
	cvta.to.global.u64 	%rd2, %rd3;
	mul.lo.s32 	%r16, %r1, %r23;
	mul.lo.s32 	%r17, %r2, %r23;
	ld.shared.f64 	%fd26, [_ZZ25svd_step_kernel_streamingiiPdS_PiE1c];
	ld.shared.f64 	%fd27, [_ZZ25svd_step_kernel_streamingiiPdS_PiE1s];
$L__BB0_29:
	add.s32 	%r155, %r159, %r16;
	mul.wide.s32 	%rd17, %r155, 8;
	add.s64 	%rd18, %rd2, %rd17;
	ld.global.f64 	%fd119, [%rd18];
	add.s32 	%r156, %r159, %r17;
	mul.wide.s32 	%rd19, %r156, 8;
	add.s64 	%rd20, %rd2, %rd19;
	ld.global.f64 	%fd120, [%rd20];
	mul.f64 	%fd121, %fd119, %fd26;
	mul.f64 	%fd122, %fd120, %fd27;
	sub.f64 	%fd123, %fd121, %fd122;
	st.global.f64 	[%rd18], %fd123;
	mul.f64 	%fd124, %fd120, %fd26;
	fma.rn.f64 	%fd125, %fd119, %fd27, %fd124;
	st.global.f64 	[%rd20], %fd125;
	add.s32 	%r159, %r159, %r11;
	setp.lt.s32 	%p79, %r159, %r23;
	@%p79 bra 	$L__BB0_29;
$L__BB0_30:
	ret;

}


// ===== COMPILED SASS (sm_100) =====

	.target	sm_100

	.elftype	@"ET_EXEC"


//--------------------- .note.nv.tkinfo           --------------------------
	.section	.note.nv.tkinfo,"",@"SHT_NOTE"
	.sectionflags	@"SHF_NOTE_NV_TKINFO"
	.tkinfo
        /*0018*/ 	.word	0x00000002
        /*0030*/ 	.string	""
        /*0030*/ 	.string	"ptxas"
        /*0030*/ 	.string	"Cuda compilation tools, release 13.0, V13.0.88"
        /*0030*/ 	.string	"Build cuda_13.0.r13.0/compiler.36424714_0"
        /*0030*/ 	.string	"-arch sm_100 -m 64 "



//--------------------- .note.nv.cuinfo           --------------------------
	.section	.note.nv.cuinfo,"",@"SHT_NOTE"
	.sectionflags	@"SHF_NOTE_NV_CUINFO"
        /*0018*/ 	.short	0x0002
        /*001a*/ 	.short	0x0064
        /*001c*/ 	.short	0x0082
	.zero		2


//--------------------- .nv.info                  --------------------------
	.section	.nv.info,"",@"SHT_CUDA_INFO"
	.align	4


	//----- nvinfo : EIATTR_REGCOUNT
	.align		4
        /*0000*/ 	.byte	0x04, 0x2f
        /*0002*/ 	.short	(.L_1 - .L_0)
	.align		4
.L_0:
        /*0004*/ 	.word	index@(_Z25svd_step_kernel_streamingiiPdS_Pi)
        /*0008*/ 	.word	0x0000001c


	//----- nvinfo : EIATTR_FRAME_SIZE
	.align		4
.L_1:
        /*000c*/ 	.byte	0x04, 0x11
        /*000e*/ 	.short	(.L_3 - .L_2)
	.align		4
.L_2:
        /*0010*/ 	.word	index@($__internal_2_$__cuda_sm20_dsqrt_rn_f64_mediumpath_v1)
        /*0014*/ 	.word	0x00000000


	//----- nvinfo : EIATTR_FRAME_SIZE
	.align		4
.L_3:
        /*0018*/ 	.byte	0x04, 0x11
        /*001a*/ 	.short	(.L_5 - .L_4)
	.align		4
.L_4:
        /*001c*/ 	.word	index@($__internal_1_$__cuda_sm20_div_rn_f64_full)
        /*0020*/ 	.word	0x00000000


	//----- nvinfo : EIATTR_FRAME_SIZE
	.align		4
.L_5:
        /*0024*/ 	.byte	0x04, 0x11
        /*0026*/ 	.short	(.L_7 - .L_6)
	.align		4
.L_6:
        /*0028*/ 	.word	index@($__internal_0_$__cuda_sm20_dblrcp_rn_slowpath_v3)
        /*002c*/ 	.word	0x00000000


	//----- nvinfo : EIATTR_FRAME_SIZE
	.align		4
.L_7:
        /*0030*/ 	.byte	0x04, 0x11
        /*0032*/ 	.short	(.L_9 - .L_8)
	.align		4
.L_8:
        /*0034*/ 	.word	index@(_Z25svd_step_kernel_streamingiiPdS_Pi)
        /*0038*/ 	.word	0x00000000


	//----- nvinfo : EIATTR_MIN_STACK_SIZE
	.align		4
.L_9:
        /*003c*/ 	.byte	0x04, 0x12
        /*003e*/ 	.short	(.L_11 - .L_10)
	.align		4
.L_10:
        /*0040*/ 	.word	index@(_Z25svd_step_kernel_streamingiiPdS_Pi)
        /*0044*/ 	.word	0x00000000
.L_11:


//--------------------- .nv.compat                --------------------------
	.section	.nv.compat,"",@"SHT_CUDA_COMPAT_INFO"
	.align	4
        /*0000*/ 	.byte	0x02, 0x09, 0x00, 0x00, 0x02, 0x02, 0x01, 0x00, 0x02, 0x05, 0x05, 0x00, 0x03, 0x07, 0x01, 0x01
        /*0010*/ 	.byte	0x02, 0x03, 0x00, 0x00, 0x02, 0x06, 0x01, 0x00, 0x04, 0x0b, 0x08, 0x00, 0x01, 0x00, 0x00, 0x00
        /*0020*/ 	.byte	0x00, 0x00, 0x00, 0x00


//--------------------- .nv.info._Z25svd_step_kernel_streamingiiPdS_Pi --------------------------
	.section	.nv.info._Z25svd_step_kernel_streamingiiPdS_Pi,"",@"SHT_CUDA_INFO"
	.sectionflags	@""
	.align	4


	//----- nvinfo : EIATTR_CUDA_API_VERSION
	.align		4
        /*0000*/ 	.byte	0x04, 0x37
        /*0002*/ 	.short	(.L_13 - .L_12)
.L_12:
        /*0004*/ 	.word	0x00000082


	//----- nvinfo : EIATTR_KPARAM_INFO
	.align		4
.L_13:
        /*0008*/ 	.byte	0x04, 0x17
        /*000a*/ 	.short	(.L_15 - .L_14)
.L_14:
        /*000c*/ 	.word	0x00000000
        /*0010*/ 	.short	0x0004
        /*0012*/ 	.short	0x0018
        /*0014*/ 	.byte	0x00, 0xf5, 0x21, 0x00


	//----- nvinfo : EIATTR_KPARAM_INFO
	.align		4
.L_15:
        /*0018*/ 	.byte	0x04, 0x17
        /*001a*/ 	.short	(.L_17 - .L_16)
.L_16:
        /*001c*/ 	.word	0x00000000
        /*0020*/ 	.short	0x0003
        /*0022*/ 	.short	0x0010
        /*0024*/ 	.byte	0x00, 0xf5, 0x21, 0x00


	//----- nvinfo : EIATTR_KPARAM_INFO
	.align		4
.L_17:
        /*0028*/ 	.byte	0x04, 0x17
        /*002a*/ 	.short	(.L_19 - .L_18)
.L_18:
        /*002c*/ 	.word	0x00000000
        /*0030*/ 	.short	0x0002
        /*0032*/ 	.short	0x0008
        /*0034*/ 	.byte	0x00, 0xf5, 0x21, 0x00


	//----- nvinfo : EIATTR_KPARAM_INFO
	.align		4
.L_19:
        /*0038*/ 	.byte	0x04, 0x17
        /*003a*/ 	.short	(.L_21 - .L_20)
.L_20:
        /*003c*/ 	.word	0x00000000
        /*0040*/ 	.short	0x0001
        /*0042*/ 	.short	0x0004
        /*0044*/ 	.byte	0x00, 0xf0, 0x11, 0x00


	//----- nvinfo : EIATTR_KPARAM_INFO
	.align		4
.L_21:
        /*0048*/ 	.byte	0x04, 0x17
        /*004a*/ 	.short	(.L_23 - .L_22)
.L_22:
        /*004c*/ 	.word	0x00000000
        /*0050*/ 	.short	0x0000
        /*0052*/ 	.short	0x0000
        /*0054*/ 	.byte	0x00, 0xf0, 0x11, 0x00


	//----- nvinfo : EIATTR_SPARSE_MMA_MASK
	.align		4
.L_23:
        /*0058*/ 	.byte	0x03, 0x50
        /*005a*/ 	.short	0x0000


	//----- nvinfo : EIATTR_MAXREG_COUNT
	.align		4
        /*005c*/ 	.byte	0x03, 0x1b
        /*005e*/ 	.short	0x00ff


	//----- nvinfo : EIATTR_NUM_BARRIERS
	.align		4
        /*0060*/ 	.byte	0x02, 0x4c
        /*0062*/ 	.byte	0x01
	.zero		1


	//----- nvinfo : EIATTR_MERCURY_ISA_VERSION
	.align		4
        /*0064*/ 	.byte	0x03, 0x5f
        /*0066*/ 	.short	0x0101


	//----- nvinfo : EIATTR_COOP_GROUP_MASK_REGIDS
	.align		4
        /*0068*/ 	.byte	0x04, 0x29
        /*006a*/ 	.short	(.L_25 - .L_24)


	//   ....[0]....
.L_24:
        /*006c*/ 	.word	0xffffffff


	//   ....[1]....
        /*0070*/ 	.word	0xffffffff


	//   ....[2]....
        /*0074*/ 	.word	0xffffffff


	//   ....[3]....
        /*0078*/ 	.word	0xffffffff


	//   ....[4]....
        /*007c*/ 	.word	0xffffffff


	//   ....[5]....
        /*0080*/ 	.word	0xffffffff


	//   ....[6]....
        /*0084*/ 	.word	0xffffffff


	//   ....[7]....
        /*0088*/ 	.word	0xffffffff


	//   ....[8]....
        /*008c*/ 	.word	0xffffffff


	//   ....[9]....
        /*0090*/ 	.word	0xffffffff


	//   ....[10]....
        /*0094*/ 	.word	0xffffffff


	//   ....[11]....
        /*0098*/ 	.word	0xffffffff


	//   ....[12]....
        /*009c*/ 	.word	0xffffffff


	//   ....[13]....
        /*00a0*/ 	.word	0xffffffff


	//   ....[14]....
        /*00a4*/ 	.word	0xffffffff


	//   ....[15]....
        /*00a8*/ 	.word	0xffffffff


	//   ....[16]....
        /*00ac*/ 	.word	0xffffffff


	//   ....[17]....
        /*00b0*/ 	.word	0xffffffff


	//   ....[18]....
        /*00b4*/ 	.word	0xffffffff


	//   ....[19]....
        /*00b8*/ 	.word	0xffffffff


	//   ....[20]....
        /*00bc*/ 	.word	0xffffffff


	//   ....[21]....
        /*00c0*/ 	.word	0xffffffff


	//   ....[22]....
        /*00c4*/ 	.word	0xffffffff


	//   ....[23]....
        /*00c8*/ 	.word	0xffffffff


	//   ....[24]....
        /*00cc*/ 	.word	0xffffffff


	//   ....[25]....
        /*00d0*/ 	.word	0xffffffff


	//   ....[26]....
        /*00d4*/ 	.word	0xffffffff


	//   ....[27]....
        /*00d8*/ 	.word	0xffffffff


	//   ....[28]....
        /*00dc*/ 	.word	0xffffffff


	//   ....[29]....
        /*00e0*/ 	.word	0xffffffff


	//   ....[30]....
        /*00e4*/ 	.word	0xffffffff


	//   ....[31]....
        /*00e8*/ 	.word	0xffffffff


	//   ....[32]....
        /*00ec*/ 	.word	0xffffffff


	//   ....[33]....
        /*00f0*/ 	.word	0xffffffff


	//   ....[34]....
        /*00f4*/ 	.word	0xffffffff


	//   ....[35]....
        /*00f8*/ 	.word	0xffffffff


	//   ....[36]....
        /*00fc*/ 	.word	0xffffffff


	//   ....[37]....
        /*0100*/ 	.word	0xffffffff


	//   ....[38]....
        /*0104*/ 	.word	0xffffffff


	//   ....[39]....
        /*0108*/ 	.word	0xffffffff


	//   ....[40]....
        /*010c*/ 	.word	0xffffffff


	//   ....[41]....
        /*0110*/ 	.word	0xffffffff


	//   ....[42]....
        /*0114*/ 	.word	0xffffffff


	//   ....[43]....
        /*0118*/ 	.word	0xffffffff


	//   ....[44]....
        /*011c*/ 	.word	0xffffffff


	//   ....[45]....
        /*0120*/ 	.word	0xffffffff


	//   ....[46]....
        /*0124*/ 	.word	0xffffffff


	//   ....[47]....
        /*0128*/ 	.word	0xffffffff


	//   ....[48]....
        /*012c*/ 	.word	0xffffffff


	//   ....[49]....
        /*0130*/ 	.word	0xffffffff


	//   ....[50]....
        /*0134*/ 	.word	0xffffffff


	//   ....[51]....
        /*0138*/ 	.word	0xffffffff


	//   ....[52]....
        /*013c*/ 	.word	0xffffffff


	//   ....[53]....
        /*0140*/ 	.word	0xffffffff


	//   ....[54]....
        /*0144*/ 	.word	0xffffffff


	//   ....[55]....
        /*0148*/ 	.word	0xffffffff


	//   ....[56]....
        /*014c*/ 	.word	0xffffffff


	//   ....[57]....
        /*0150*/ 	.word	0xffffffff


	//   ....[58]....
        /*0154*/ 	.word	0xffffffff


	//   ....[59]....
        /*0158*/ 	.word	0xffffffff


	//   ....[60]....
        /*015c*/ 	.word	0x05000000


	//   ....[61]....
        /*0160*/ 	.word	0x05000000


	//   ....[62]....
        /*0164*/ 	.word	0x05000000


	//   ....[63]....
        /*0168*/ 	.word	0x05000000


	//   ....[64]....
        /*016c*/ 	.word	0x05000000


	//   ....[65]....
        /*0170*/ 	.word	0x05000000


	//   ....[66]....
        /*0174*/ 	.word	0x05000000


	//   ....[67]....
        /*0178*/ 	.word	0x05000000


	//   ....[68]....
        /*017c*/ 	.word	0x05000000


	//   ....[69]....
        /*0180*/ 	.word	0x05000000


	//   ....[70]....
        /*0184*/ 	.word	0x05000000


	//   ....[71]....
        /*0188*/ 	.word	0x05000000


	//   ....[72]....
        /*018c*/ 	.word	0x05000000


	//   ....[73]....
        /*0190*/ 	.word	0x05000000


	//   ....[74]....
        /*0194*/ 	.word	0x05000000


	//   ....[75]....
        /*0198*/ 	.word	0x05000000


	//   ....[76]....
        /*019c*/ 	.word	0x05000000


	//   ....[77]....
        /*01a0*/ 	.word	0x05000000


	//   ....[78]....
        /*01a4*/ 	.word	0x05000000


	//   ....[79]....
        /*01a8*/ 	.word	0x05000000


	//   ....[80]....
        /*01ac*/ 	.word	0x05000000


	//   ....[81]....
        /*01b0*/ 	.word	0x05000000


	//   ....[82]....
        /*01b4*/ 	.word	0x05000000


	//   ....[83]....
        /*01b8*/ 	.word	0x05000000


	//   ....[84]....
        /*01bc*/ 	.word	0x05000000


	//   ....[85]....
        /*01c0*/ 	.word	0x05000000


	//   ....[86]....
        /*01c4*/ 	.word	0x05000000


	//   ....[87]....
        /*01c8*/ 	.word	0x05000000


	//   ....[88]....
        /*01cc*/ 	.word	0x05000000


	//   ....[89]....
        /*01d0*/ 	.word	0x05000000


	//   ....[90]....
        /*01d4*/ 	.word	0x05000000


	//   ....[91]....
        /*01d8*/ 	.word	0x05000000


	//   ....[92]....
        /*01dc*/ 	.word	0x05000000


	//   ....[93]....
        /*01e0*/ 	.word	0x05000000


	//   ....[94]....
        /*01e4*/ 	.word	0x05000000


	//   ....[95]....
        /*01e8*/ 	.word	0x05000000


	//   ....[96]....
        /*01ec*/ 	.word	0x05000000


	//   ....[97]....
        /*01f0*/ 	.word	0x05000000


	//   ....[98]....
        /*01f4*/ 	.word	0x05000000


	//   ....[99]....
        /*01f8*/ 	.word	0x05000000


	//   ....[100]....
        /*01fc*/ 	.word	0x05000000


	//   ....[101]....
        /*0200*/ 	.word	0x05000000


	//   ....[102]....
        /*0204*/ 	.word	0x05000000


	//   ....[103]....
        /*0208*/ 	.word	0x05000000


	//   ....[104]....
        /*020c*/ 	.word	0x05000000


	//   ....[105]....
        /*0210*/ 	.word	0x05000000


	//   ....[106]....
        /*0214*/ 	.word	0x05000000


	//   ....[107]....
        /*0218*/ 	.word	0x05000000


	//   ....[108]....
        /*021c*/ 	.word	0x05000000


	//   ....[109]....
        /*0220*/ 	.word	0x05000000


	//----- nvinfo : EIATTR_COOP_GROUP_INSTR_OFFSETS
	.align		4
.L_25:
        /*0224*/ 	.byte	0x04, 0x28
        /*0226*/ 	.short	(.L_27 - .L_26)


	//   ....[0]....
.L_26:
        /*0228*/ 	.word	0x00000230


	//   ....[1]....
        /*022c*/ 	.word	0x00000270


	//   ....[2]....
        /*0230*/ 	.word	0x000002e0


	//   ....[3]....
        /*0234*/ 	.word	0x000002f0


	//   ....[4]....
        /*0238*/ 	.word	0x00000310


	//   ....[5]....
        /*023c*/ 	.word	0x00000320


	//   ....[6]....
        /*0240*/ 	.word	0x00000350


	//   ....[7]....
        /*0244*/ 	.word	0x00000360


	//   ....[8]....
        /*0248*/ 	.word	0x000003a0


	//   ....[9]....
        /*024c*/ 	.word	0x000003b0


	//   ....[10]....
        /*0250*/ 	.word	0x00000450


	//   ....[11]....
        /*0254*/ 	.word	0x00000460


	//   ....[12]....
        /*0258*/ 	.word	0x00000480


	//   ....[13]....
        /*025c*/ 	.word	0x00000490


	//   ....[14]....
        /*0260*/ 	.word	0x000004b0


	//   ....[15]....
        /*0264*/ 	.word	0x000004c0


	//   ....[16]....
        /*0268*/ 	.word	0x000004e0


	//   ....[17]....
        /*026c*/ 	.word	0x000004f0


	//   ....[18]....
        /*0270*/ 	.word	0x00000510


	//   ....[19]....
        /*0274*/ 	.word	0x00000520


	//   ....[20]....
        /*0278*/ 	.word	0x000005a0


	//   ....[21]....
        /*027c*/ 	.word	0x000005b0


	//   ....[22]....
        /*0280*/ 	.word	0x000005d0


	//   ....[23]....
        /*0284*/ 	.word	0x000005e0


	//   ....[24]....
        /*0288*/ 	.word	0x00000600


	//   ....[25]....
        /*028c*/ 	.word	0x00000610


	//   ....[26]....
        /*0290*/ 	.word	0x00000630


	//   ....[27]....
        /*0294*/ 	.word	0x00000640


	//   ....[28]....
        /*0298*/ 	.word	0x00000660


	//   ....[29]....
        /*029c*/ 	.word	0x00000670


	//   ....[30]....
        /*02a0*/ 	.word	0x00000740


	//   ....[31]....
        /*02a4*/ 	.word	0x00000750


	//   ....[32]....
        /*02a8*/ 	.word	0x00000770


	//   ....[33]....
        /*02ac*/ 	.word	0x00000780


	//   ....[34]....
        /*02b0*/ 	.word	0x000007a0


	//   ....[35]....
        /*02b4*/ 	.word	0x000007b0


	//   ....[36]....
        /*02b8*/ 	.word	0x000007d0


	//   ....[37]....
        /*02bc*/ 	.word	0x000007e0


	//   ....[38]....
        /*02c0*/ 	.word	0x00000800


	//   ....[39]....
        /*02c4*/ 	.word	0x00000810


	//   ....[40]....
        /*02c8*/ 	.word	0x00000880


	//   ....[41]....
        /*02cc*/ 	.word	0x00000890


	//   ....[42]....
        /*02d0*/ 	.word	0x000008b0


	//   ....[43]....
        /*02d4*/ 	.word	0x000008c0


	//   ....[44]....
        /*02d8*/ 	.word	0x000008e0


	//   ....[45]....
        /*02dc*/ 	.word	0x000008f0


	//   ....[46]....
        /*02e0*/ 	.word	0x00000910


	//   ....[47]....
        /*02e4*/ 	.word	0x00000920


	//   ....[48]....
        /*02e8*/ 	.word	0x00000940


	//   ....[49]....
        /*02ec*/ 	.word	0x00000950


	//   ....[50]....
        /*02f0*/ 	.word	0x00000a10


	//   ....[51]....
        /*02f4*/ 	.word	0x00000a20


	//   ....[52]....
        /*02f8*/ 	.word	0x00000a40


	//   ....[53]....
        /*02fc*/ 	.word	0x00000a50


	//   ....[54]....
        /*0300*/ 	.word	0x00000a70


	//   ....[55]....
        /*0304*/ 	.word	0x00000a80


	//   ....[56]....
        /*0308*/ 	.word	0x00000aa0


	//   ....[57]....
        /*030c*/ 	.word	0x00000ab0


	//   ....[58]....
        /*0310*/ 	.word	0x00000ad0


	//   ....[59]....
        /*0314*/ 	.word	0x00000ae0


	//   ....[60]....
        /*0318*/ 	.word	0x000019a0


	//   ....[61]....
        /*031c*/ 	.word	0x000019f0


	//   ....[62]....
        /*0320*/ 	.word	0x00001a60


	//   ....[63]....
        /*0324*/ 	.word	0x00001ab0


	//   ....[64]....
        /*0328*/ 	.word	0x00001b20


	//   ....[65]....
        /*032c*/ 	.word	0x00001b70


	//   ....[66]....
        /*0330*/ 	.word	0x00001be0


	//   ....[67]....
        /*0334*/ 	.word	0x00001c30


	//   ....[68]....
        /*0338*/ 	.word	0x00001ca0


	//   ....[69]....
        /*033c*/ 	.word	0x00001cf0


	//   ....[70]....
        /*0340*/ 	.word	0x00001d80


	//   ....[71]....
        /*0344*/ 	.word	0x00001e10


	//   ....[72]....
        /*0348*/ 	.word	0x00001e80


	//   ....[73]....
        /*034c*/ 	.word	0x00001ed0


	//   ....[74]....
        /*0350*/ 	.word	0x00001f40


	//   ....[75]....
        /*0354*/ 	.word	0x00001f90


	//   ....[76]....
        /*0358*/ 	.word	0x00002000


	//   ....[77]....
        /*035c*/ 	.word	0x00002050


	//   ....[78]....
        /*0360*/ 	.word	0x000020c0


	//   ....[79]....
        /*0364*/ 	.word	0x00002110


	//   ....[80]....
        /*0368*/ 	.word	0x00002190


	//   ....[81]....
        /*036c*/ 	.word	0x000021e0


	//   ....[82]....
        /*0370*/ 	.word	0x00002250


	//   ....[83]....
        /*0374*/ 	.word	0x000022a0


	//   ....[84]....
        /*0378*/ 	.word	0x00002310


	//   ....[85]....
        /*037c*/ 	.word	0x00002360


	//   ....[86]....
        /*0380*/ 	.word	0x000023d0


	//   ....[87]....
        /*0384*/ 	.word	0x00002420


	//   ....[88]....
        /*0388*/ 	.word	0x00002490


	//   ....[89]....
        /*038c*/ 	.word	0x000024e0


	//   ....[90]....
        /*0390*/ 	.word	0x00002570


	//   ....[91]....
        /*0394*/ 	.word	0x00002600


	//   ....[92]....
        /*0398*/ 	.word	0x00002670


	//   ....[93]....
        /*039c*/ 	.word	0x000026c0


	//   ....[94]....
        /*03a0*/ 	.word	0x00002730


	//   ....[95]....
        /*03a4*/ 	.word	0x00002780


	//   ....[96]....
        /*03a8*/ 	.word	0x000027f0


	//   ....[97]....
        /*03ac*/ 	.word	0x00002840


	//   ....[98]....
        /*03b0*/ 	.word	0x000028b0


	//   ....[99]....
        /*03b4*/ 	.word	0x00002900


	//   ....[100]....
        /*03b8*/ 	.word	0x00002980


	//   ....[101]....
        /*03bc*/ 	.word	0x000029d0


	//   ....[102]....
        /*03c0*/ 	.word	0x00002a40


	//   ....[103]....
        /*03c4*/ 	.word	0x00002a90


	//   ....[104]....
        /*03c8*/ 	.word	0x00002b00


	//   ....[105]....
        /*03cc*/ 	.word	0x00002b50


	//   ....[106]....
        /*03d0*/ 	.word	0x00002bc0


	//   ....[107]....
        /*03d4*/ 	.word	0x00002c10


	//   ....[108]....
        /*03d8*/ 	.word	0x00002c80


	//   ....[109]....
        /*03dc*/ 	.word	0x00002cd0


	//----- nvinfo : EIATTR_VRC_CTA_INIT_COUNT
	.align		4
.L_27:
        /*03e0*/ 	.byte	0x02, 0x4a
	.zero		1
	.zero		1


	//----- nvinfo : EIATTR_EXIT_INSTR_OFFSETS
	.align		4
        /*03e4*/ 	.byte	0x04, 0x1c
        /*03e6*/ 	.short	(.L_29 - .L_28)


	//   ....[0]....
.L_28:
        /*03e8*/ 	.word	0x00001680


	//   ....[1]....
        /*03ec*/ 	.word	0x00001820


	//   ....[2]....
        /*03f0*/ 	.word	0x00001940


	//----- nvinfo : EIATTR_CRS_STACK_SIZE
	.align		4
.L_29:
        /*03f4*/ 	.byte	0x04, 0x1e
        /*03f6*/ 	.short	(.L_31 - .L_30)
.L_30:
        /*03f8*/ 	.word	0x00000000


	//----- nvinfo : EIATTR_CBANK_PARAM_SIZE
	.align		4
.L_31:
        /*03fc*/ 	.byte	0x03, 0x19
        /*03fe*/ 	.short	0x0020


	//----- nvinfo : EIATTR_PARAM_CBANK
	.align		4
        /*0400*/ 	.byte	0x04, 0x0a
        /*0402*/ 	.short	(.L_33 - .L_32)
	.align		4
.L_32:
        /*0404*/ 	.word	index@(.nv.constant0._Z25svd_step_kernel_streamingiiPdS_Pi)
        /*0408*/ 	.short	0x0380
        /*040a*/ 	.short	0x0020


	//----- nvinfo : EIATTR_SW_WAR
	.align		4
.L_33:
        /*040c*/ 	.byte	0x04, 0x36
        /*040e*/ 	.short	(.L_35 - .L_34)
.L_34:
        /*0410*/ 	.word	0x00000008
.L_35:


//--------------------- .nv.callgraph             --------------------------
	.section	.nv.callgraph,"",@"SHT_CUDA_CALLGRAPH"
	.align	4
	.sectionentsize	8
	.align		4
        /*0000*/ 	.word	0x00000000
	.align		4
        /*0004*/ 	.word	0xffffffff
	.align		4
        /*0008*/ 	.word	0x00000000
	.align		4
        /*000c*/ 	.word	0xfffffffe
	.align		4
        /*0010*/ 	.word	0x00000000
	.align		4
        /*0014*/ 	.word	0xfffffffd
	.align		4
        /*0018*/ 	.word	0x00000000
	.align		4
        /*001c*/ 	.word	0xfffffffc


//--------------------- .text._Z25svd_step_kernel_streamingiiPdS_Pi --------------------------
	.section	.text._Z25svd_step_kernel_streamingiiPdS_Pi,"ax",@progbits
	.align	128
        .global         _Z25svd_step_kernel_streamingiiPdS_Pi
        .type           _Z25svd_step_kernel_streamingiiPdS_Pi,@function
        .size           _Z25svd_step_kernel_streamingiiPdS_Pi,(.L_x_102 - _Z25svd_step_kernel_streamingiiPdS_Pi)
        .other          _Z25svd_step_kernel_streamingiiPdS_Pi,@"STO_CUDA_ENTRY STV_DEFAULT"
_Z25svd_step_kernel_streamingiiPdS_Pi:
.text._Z25svd_step_kernel_streamingiiPdS_Pi:
[----:B------:R-:W-:Y:S01]  /*0000*/  LDC R1, c[0x0][0x37c] ;  /* 0x0000df00ff017b82 */ /* 0x000fe20000000800 */
[----:B------:R-:W0:Y:S07]  /*0010*/  S2R R3, SR_CTAID.X ;  /* 0x0000000000037919 */ /* 0x000e2e0000002500 */
[----:B------:R-:W1:Y:S01]  /*0020*/  LDC.64 R8, c[0x0][0x398] ;  /* 0x0000e600ff087b82 */ /* 0x000e620000000a00 */
[----:B------:R-:W2:Y:S01]  /*0030*/  LDCU.64 UR8, c[0x0][0x358] ;  /* 0x00006b00ff0877ac */ /* 0x000ea20008000a00 */
[----:B------:R-:W3:Y:S01]  /*0040*/  S2R R10, SR_TID.X ;  /* 0x00000000000a7919 */ /* 0x000ee20000002100 */
[----:B------:R-:W3:Y:S01]  /*0050*/  LDCU UR4, c[0x0][0x380] ;  /* 0x00007000ff0477ac */ /* 0x000ee20008000800 */
[----:B0-----:R-:W-:-:S04]  /*0060*/  IMAD.SHL.U32 R3, R3, 0x2, RZ ;  /* 0x0000000203037824 */ /* 0x001fc800078e00ff */
[----:B-1----:R-:W-:-:S05]  /*0070*/  IMAD.WIDE.U32 R8, R3, 0x4, R8 ;  /* 0x0000000403087825 */ /* 0x002fca00078e0008 */
[----:B--2---:R0:W5:Y:S04]  /*0080*/  LDG.E R13, desc[UR8][R8.64] ;  /* 0x00000008080d7981 */ /* 0x004168000c1e1900 */
[----:B------:R0:W5:Y:S01]  /*0090*/  LDG.E R11, desc[UR8][R8.64+0x4] ;  /* 0x00000408080b7981 */ /* 0x000162000c1e1900 */
[----:B---3--:R-:W-:Y:S01]  /*00a0*/  ISETP.GE.AND P0, PT, R10, UR4, PT ;  /* 0x000000040a007c0c */ /* 0x008fe2000bf06270 */
[----:B------:R-:W-:Y:S01]  /*00b0*/  BSSY.RECONVERGENT B0, `(.L_x_0) ;  /* 0x0000017000007945 */ /* 0x000fe20003800200 */
[----:B------:R-:W-:Y:S02]  /*00c0*/  CS2R R6, SRZ ;  /* 0x0000000000067805 */ /* 0x000fe4000001ff00 */
[----:B------:R-:W-:Y:S02]  /*00d0*/  CS2R R4, SRZ ;  /* 0x0000000000047805 */ /* 0x000fe4000001ff00 */
[----:B------:R-:W-:-:S07]  /*00e0*/  CS2R R2, SRZ ;  /* 0x0000000000027805 */ /* 0x000fce000001ff00 */
[----:B0-----:R-:W-:Y:S05]  /*00f0*/  @P0 BRA `(.L_x_1) ;  /* 0x0000000000480947 */ /* 0x001fea0003800000 */
[----:B------:R-:W0:Y:S01]  /*0100*/  LDC R19, c[0x0][0x360] ;  /* 0x0000d800ff137b82 */ /* 0x000e220000000800 */
[----:B------:R-:W-:Y:S01]  /*0110*/  IMAD.MOV.U32 R0, RZ, RZ, R10 ;  /* 0x000000ffff007224 */ /* 0x000fe200078e000a */
[----:B------:R-:W-:Y:S02]  /*0120*/  CS2R R2, SRZ ;  /* 0x0000000000027805 */ /* 0x000fe4000001ff00 */
[----:B------:R-:W-:Y:S02]  /*0130*/  CS2R R4, SRZ ;  /* 0x0000000000047805 */ /* 0x000fe4000001ff00 */
[----:B------:R-:W-:Y:S02]  /*0140*/  CS2R R6, SRZ ;  /* 0x0000000000067805 */ /* 0x000fe4000001ff00 */
[----:B------:R-:W1:Y:S05]  /*0150*/  LDC.64 R8, c[0x0][0x388] ;  /* 0x0000e200ff087b82 */ /* 0x000e6a0000000a00 */
.L_x_2:
[--C-:B-----5:R-:W-:Y:S02]  /*0160*/  IMAD R15, R13, UR4, R0.reuse ;  /* 0x000000040d0f7c24 */ /* 0x120fe4000f8e0200 */
[----:B------:R-:W-:Y:S02]  /*0170*/  IMAD R17, R11, UR4, R0 ;  /* 0x000000040b117c24 */ /* 0x000fe4000f8e0200 */
[----:B-1----:R-:W-:-:S04]  /*0180*/  IMAD.WIDE R14, R15, 0x8, R8 ;  /* 0x000000080f0e7825 */ /* 0x002fc800078e0208 */
[----:B------:R-:W-:Y:S02]  /*0190*/  IMAD.WIDE R16, R17, 0x8, R8 ;  /* 0x0000000811107825 */ /* 0x000fe400078e0208 */
[----:B------:R-:W2:Y:S04]  /*01a0*/  LDG.E.64 R14, desc[UR8][R14.64] ;  /* 0x000000080e0e7981 */ /* 0x000ea8000c1e1b00 */
[----:B------:R-:W3:Y:S01]  /*01b0*/  LDG.E.64 R16, desc[UR8][R16.64] ;  /* 0x0000000810107981 */ /* 0x000ee2000c1e1b00 */
[----:B0-----:R-:W-:-:S04]  /*01c0*/  IADD3 R0, PT, PT, R19, R0, RZ ;  /* 0x0000000013007210 */ /* 0x001fc80007ffe0ff */
[----:B------:R-:W-:Y:S01]  /*01d0*/  ISETP.GE.AND P0, PT, R0, UR4, PT ;  /* 0x0000000400007c0c */ /* 0x000fe2000bf06270 */
[C---:B--2---:R-:W-:Y:S02]  /*01e0*/  DFMA R6, R14.reuse, R14, R6 ;  /* 0x0000000e0e06722b */ /* 0x044fe40000000006 */
[-C--:B---3--:R-:W-:Y:S02]  /*01f0*/  DFMA R2, R14, R16.reuse, R2 ;  /* 0x000000100e02722b */ /* 0x088fe40000000002 */
[----:B------:R-:W-:-:S08]  /*0200*/  DFMA R4, R16, R16, R4 ;  /* 0x000000101004722b */ /* 0x000fd00000000004 */
[----:B------:R-:W-:Y:S05]  /*0210*/  @!P0 BRA `(.L_x_2) ;  /* 0xfffffffc00d08947 */ /* 0x000fea000383ffff */
.L_x_1:
[----:B------:R-:W-:Y:S05]  /*0220*/  BSYNC.RECONVERGENT B0 ;  /* 0x0000000000007941 */ /* 0x000fea0003800200 */
.L_x_0:
[----:B------:R-:W-:Y:S01]  /*0230*/  SHFL.DOWN PT, R9, R7, 0x10, 0x1f ;  /* 0x0a001f0007097f89 */ /* 0x000fe200000e0000 */
[----:B------:R-:W0:Y:S01]  /*0240*/  LDCU UR7, c[0x0][0x360] ;  /* 0x00006c00ff0777ac */ /* 0x000e220008000800 */
[----:B------:R-:W1:Y:S01]  /*0250*/  S2UR UR6, SR_CgaCtaId ;  /* 0x00000000000679c3 */ /* 0x000e620000008800 */
[----:B------:R-:W-:Y:S01]  /*0260*/  BSSY B0, `(.L_x_3) ;  /* 0x0000030000007945 */ /* 0x000fe20003800000 */
[----:B------:R-:W2:Y:S01]  /*0270*/  SHFL.DOWN PT, R8, R6, 0x10, 0x1f ;  /* 0x0a001f0006087f89 */ /* 0x000ea200000e0000 */
[----:B0-----:R-:W-:-:S04]  /*0280*/  UIADD3 UR4, UPT, UPT, UR7, 0x1f, URZ ;  /* 0x0000001f07047890 */ /* 0x001fc8000fffe0ff */
[----:B------:R-:W-:-:S03]  /*0290*/  USHF.R.U32.HI UR5, URZ, 0x5, UR4 ;  /* 0x00000005ff057899 */ /* 0x000fc60008011604 */
[----:B------:R-:W-:Y:S01]  /*02a0*/  UMOV UR4, 0x400 ;  /* 0x0000040000047882 */ /* 0x000fe20000000000 */
[----:B--2---:R-:W-:Y:S01]  /*02b0*/  DADD R8, R8, R6 ;  /* 0x0000000008087229 */ /* 0x004fe20000000006 */
[----:B-1----:R-:W-:Y:S01]  /*02c0*/  ULEA UR4, UR6, UR4, 0x18 ;  /* 0x0000000406047291 */ /* 0x002fe2000f8ec0ff */
[----:B------:R-:W-:-:S05]  /*02d0*/  ISETP.GE.U32.AND P0, PT, R10, UR5, PT ;  /* 0x000000050a007c0c */ /* 0x000fca000bf06070 */
[----:B------:R-:W-:Y:S04]  /*02e0*/  SHFL.DOWN PT, R15, R9, 0x8, 0x1f ;  /* 0x09001f00090f7f89 */ /* 0x000fe800000e0000 */
[----:B------:R-:W0:Y:S02]  /*02f0*/  SHFL.DOWN PT, R14, R8, 0x8, 0x1f ;  /* 0x09001f00080e7f89 */ /* 0x000e2400000e0000 */
[----:B0-----:R-:W-:-:S07]  /*0300*/  DADD R14, R8, R14 ;  /* 0x00000000080e7229 */ /* 0x001fce000000000e */
[----:B------:R-:W-:Y:S04]  /*0310*/  SHFL.DOWN PT, R17, R15, 0x4, 0x1f ;  /* 0x08801f000f117f89 */ /* 0x000fe800000e0000 */
[----:B------:R-:W0:Y:S02]  /*0320*/  SHFL.DOWN PT, R16, R14, 0x4, 0x1f ;  /* 0x08801f000e107f89 */ /* 0x000e2400000e0000 */
[----:B0-----:R-:W-:Y:S01]  /*0330*/  DADD R18, R14, R16 ;  /* 0x000000000e127229 */ /* 0x001fe20000000010 */
[----:B------:R-:W-:-:S06]  /*0340*/  LEA.HI R14, R10, UR4, RZ, 0x1e ;  /* 0x000000040a0e7c11 */ /* 0x000fcc000f8ff0ff */
[----:B------:R-:W-:Y:S04]  /*0350*/  SHFL.DOWN PT, R17, R19, 0x2, 0x1f ;  /* 0x08401f0013117f89 */ /* 0x000fe800000e0000 */
[----:B------:R-:W0:Y:S02]  /*0360*/  SHFL.DOWN PT, R16, R18, 0x2, 0x1f ;  /* 0x08401f0012107f89 */ /* 0x000e2400000e0000 */
[----:B0-----:R-:W-:Y:S01]  /*0370*/  DADD R20, R18, R16 ;  /* 0x0000000012147229 */ /* 0x001fe20000000010 */
[----:B------:R-:W-:-:S04]  /*0380*/  LOP3.LUT P1, R17, R10, 0x1f, RZ, 0xc0, !PT ;  /* 0x0000001f0a117812 */ /* 0x000fc8000782c0ff */
[----:B------:R-:W-:Y:S02]  /*0390*/  LEA R12, R17, UR4, 0x3 ;  /* 0x00000004110c7c11 */ /* 0x000fe4000f8e18ff */
[----:B------:R-:W-:Y:S04]  /*03a0*/  SHFL.DOWN PT, R7, R21, 0x1, 0x1f ;  /* 0x08201f0015077f89 */ /* 0x000fe800000e0000 */
[----:B------:R-:W0:Y:S02]  /*03b0*/  SHFL.DOWN PT, R6, R20, 0x1, 0x1f ;  /* 0x08201f0014067f89 */ /* 0x000e2400000e0000 */
[----:B0-----:R-:W-:Y:S01]  /*03c0*/  DADD R8, R20, R6 ;  /* 0x0000000014087229 */ /* 0x001fe20000000006 */
[----:B------:R-:W-:-:S06]  /*03d0*/  CS2R R6, SRZ ;  /* 0x0000000000067805 */ /* 0x000fcc000001ff00 */
[----:B------:R0:W-:Y:S01]  /*03e0*/  @!P1 STS.64 [R14], R8 ;  /* 0x000000080e009388 */ /* 0x0001e20000000a00 */
[----:B------:R-:W-:Y:S01]  /*03f0*/  BAR.SYNC.DEFER_BLOCKING 0x0 ;  /* 0x0000000000007b1d */ /* 0x000fe20000010000 */
[----:B------:R-:W-:-:S05]  /*0400*/  ISETP.GT.U32.AND P1, PT, R10, 0x1f, PT ;  /* 0x0000001f0a00780c */ /* 0x000fca0003f24070 */
[----:B------:R0:W1:Y:S08]  /*0410*/  @!P0 LDS.64 R6, [R12] ;  /* 0x000000000c068984 */ /* 0x0000700000000a00 */
[----:B0-----:R-:W-:Y:S05]  /*0420*/  @P1 BRA `(.L_x_4) ;  /* 0x00000000004c1947 */ /* 0x001fea0003800000 */
[----:B------:R-:W-:-:S03]  /*0430*/  UMOV UR5, 0xffffffff ;  /* 0xffffffff00057882 */ /* 0x000fc60000000000 */
[----:B------:R-:W-:Y:S05]  /*0440*/  BRA.DIV UR5, `(.L_x_5) ;  /* 0x0000001605407947 */ /* 0x000fea000b800000 */
[----:B-1----:R-:W-:Y:S04]  /*0450*/  SHFL.DOWN PT, R19, R7, 0x10, 0x1f ;  /* 0x0a001f0007137f89 */ /* 0x002fe800000e0000 */
[----:B------:R-:W0:Y:S02]  /*0460*/  SHFL.DOWN PT, R18, R6, 0x10, 0x1f ;  /* 0x0a001f0006127f89 */ /* 0x000e2400000e0000 */
[----:B0-----:R-:W-:-:S07]  /*0470*/  DADD R18, R6, R18 ;  /* 0x0000000006127229 */ /* 0x001fce0000000012 */
[----:B------:R-:W-:Y:S04]  /*0480*/  SHFL.DOWN PT, R21, R19, 0x8, 0x1f ;  /* 0x09001f0013157f89 */ /* 0x000fe800000e0000 */
        /* <DEDUP_REMOVED lines=8> */
[----:B------:R0:W1:Y:S04]  /*0510*/  SHFL.DOWN PT, R18, R7, 0x1, 0x1f ;  /* 0x08201f0007127f89 */ /* 0x00006800000e0000 */
[----:B------:R0:W2:Y:S02]  /*0520*/  SHFL.DOWN PT, R16, R6, 0x1, 0x1f ;  /* 0x08201f0006107f89 */ /* 0x0000a400000e0000 */
.L_x_39:
[----:B--2---:R-:W-:Y:S02]  /*0530*/  IMAD.MOV.U32 R8, RZ, RZ, R16 ;  /* 0x000000ffff087224 */ /* 0x004fe400078e0010 */
[----:B-1----:R-:W-:-:S06]  /*0540*/  IMAD.MOV.U32 R9, RZ, RZ, R18 ;  /* 0x000000ffff097224 */ /* 0x002fcc00078e0012 */
[----:B0-----:R-:W-:-:S11]  /*0550*/  DADD R6, R6, R8 ;  /* 0x0000000006067229 */ /* 0x001fd60000000008 */
.L_x_4:
[----:B------:R-:W-:Y:S05]  /*0560*/  BSYNC B0 ;  /* 0x0000000000007941 */ /* 0x000fea0003800000 */
.L_x_3:
[----:B------:R-:W-:Y:S01]  /*0570*/  UMOV UR5, 0xffffffff ;  /* 0xffffffff00057882 */ /* 0x000fe20000000000 */
[----:B------:R-:W-:Y:S02]  /*0580*/  ISETP.NE.AND P2, PT, R17, RZ, PT ;  /* 0x000000ff1100720c */ /* 0x000fe40003f45270 */
[----:B------:R-:W-:Y:S11]  /*0590*/  BRA.DIV UR5, `(.L_x_6) ;  /* 0x0000001605e07947 */ /* 0x000ff6000b800000 */
        /* <DEDUP_REMOVED lines=12> */
[----:B------:R0:W2:Y:S04]  /*0660*/  SHFL.DOWN PT, R17, R5, 0x1, 0x1f ;  /* 0x08201f0005117f89 */ /* 0x0000a800000e0000 */
[----:B------:R0:W3:Y:S02]  /*0670*/  SHFL.DOWN PT, R16, R4, 0x1, 0x1f ;  /* 0x08201f0004107f89 */ /* 0x0000e400000e0000 */
.L_x_51:
[----:B---3--:R-:W-:Y:S01]  /*0680*/  MOV R8, R16 ;  /* 0x0000001000087202 */ /* 0x008fe20000000f00 */
[----:B--2---:R-:W-:Y:S01]  /*0690*/  IMAD.MOV.U32 R9, RZ, RZ, R17 ;  /* 0x000000ffff097224 */ /* 0x004fe200078e0011 */
[----:B------:R-:W-:Y:S05]  /*06a0*/  WARPSYNC.ALL ;  /* 0x0000000000007948 */ /* 0x000fea0003800000 */
[----:B------:R-:W-:Y:S01]  /*06b0*/  DADD R8, R4, R8 ;  /* 0x0000000004087229 */ /* 0x000fe20000000008 */
[----:B------:R-:W-:Y:S01]  /*06c0*/  BSSY B0, `(.L_x_7) ;  /* 0x0000019000007945 */ /* 0x000fe20003800000 */
[----:B0-----:R-:W-:-:S05]  /*06d0*/  CS2R R4, SRZ ;  /* 0x0000000000047805 */ /* 0x001fca000001ff00 */
[----:B------:R0:W-:Y:S01]  /*06e0*/  @!P2 STS.64 [R14], R8 ;  /* 0x000000080e00a388 */ /* 0x0001e20000000a00 */
[----:B------:R-:W-:Y:S06]  /*06f0*/  BAR.SYNC.DEFER_BLOCKING 0x0 ;  /* 0x0000000000007b1d */ /* 0x000fec0000010000 */
[----:B------:R0:W2:Y:S01]  /*0700*/  @!P0 LDS.64 R4, [R12] ;  /* 0x000000000c048984 */ /* 0x0000a20000000a00 */
[----:B------:R-:W-:Y:S05]  /*0710*/  @P1 BRA `(.L_x_8) ;  /* 0x00000000004c1947 */ /* 0x000fea0003800000 */
[----:B------:R-:W-:-:S03]  /*0720*/  UMOV UR5, 0xffffffff ;  /* 0xffffffff00057882 */ /* 0x000fc60000000000 */
[----:B------:R-:W-:Y:S05]  /*0730*/  BRA.DIV UR5, `(.L_x_9) ;  /* 0x0000001a05807947 */ /* 0x000fea000b800000 */
[----:B--2---:R-:W-:Y:S04]  /*0740*/  SHFL.DOWN PT, R19, R5, 0x10, 0x1f ;  /* 0x0a001f0005137f89 */ /* 0x004fe800000e0000 */
[----:B------:R-:W2:Y:S02]  /*0750*/  SHFL.DOWN PT, R18, R4, 0x10, 0x1f ;  /* 0x0a001f0004127f89 */ /* 0x000ea400000e0000 */
[----:B--2---:R-:W-:-:S07]  /*0760*/  DADD R18, R4, R18 ;  /* 0x0000000004127229 */ /* 0x004fce0000000012 */
[----:B------:R-:W-:Y:S04]  /*0770*/  SHFL.DOWN PT, R21, R19, 0x8, 0x1f ;  /* 0x09001f0013157f89 */ /* 0x000fe800000e0000 */
        /* <DEDUP_REMOVED lines=8> */
[----:B------:R2:W3:Y:S04]  /*0800*/  SHFL.DOWN PT, R17, R5, 0x1, 0x1f ;  /* 0x08201f0005117f89 */ /* 0x0004e800000e0000 */
[----:B------:R2:W4:Y:S02]  /*0810*/  SHFL.DOWN PT, R16, R4, 0x1, 0x1f ;  /* 0x08201f0004107f89 */ /* 0x00052400000e0000 */
.L_x_62:
[----:B0---4-:R-:W-:Y:S01]  /*0820*/  IMAD.MOV.U32 R8, RZ, RZ, R16 ;  /* 0x000000ffff087224 */ /* 0x011fe200078e0010 */
[----:B---3--:R-:W-:-:S06]  /*0830*/  MOV R9, R17 ;  /* 0x0000001100097202 */ /* 0x008fcc0000000f00 */
[----:B--2---:R-:W-:-:S11]  /*0840*/  DADD R4, R4, R8 ;  /* 0x0000000004047229 */ /* 0x004fd60000000008 */
.L_x_8:
[----:B------:R-:W-:Y:S05]  /*0850*/  BSYNC B0 ;  /* 0x0000000000007941 */ /* 0x000fea0003800000 */
.L_x_7:
[----:B------:R-:W-:-:S03]  /*0860*/  UMOV UR5, 0xffffffff ;  /* 0xffffffff00057882 */ /* 0x000fc60000000000 */
[----:B------:R-:W-:Y:S05]  /*0870*/  BRA.DIV UR5, `(.L_x_10) ;  /* 0x0000001e05247947 */ /* 0x000fea000b800000 */
[----:B------:R-:W-:Y:S04]  /*0880*/  SHFL.DOWN PT, R19, R3, 0x10, 0x1f ;  /* 0x0a001f0003137f89 */ /* 0x000fe800000e0000 */
[----:B------:R-:W3:Y:S02]  /*0890*/  SHFL.DOWN PT, R18, R2, 0x10, 0x1f ;  /* 0x0a001f0002127f89 */ /* 0x000ee400000e0000 */
[----:B---3--:R-:W-:-:S07]  /*08a0*/  DADD R18, R18, R2 ;  /* 0x0000000012127229 */ /* 0x008fce0000000002 */
        /* <DEDUP_REMOVED lines=9> */
[----:B------:R3:W4:Y:S04]  /*0940*/  SHFL.DOWN PT, R17, R3, 0x1, 0x1f ;  /* 0x08201f0003117f89 */ /* 0x00072800000e0000 */
[----:B------:R3:W0:Y:S02]  /*0950*/  SHFL.DOWN PT, R16, R2, 0x1, 0x1f ;  /* 0x08201f0002107f89 */ /* 0x00062400000e0000 */
.L_x_74:
[----:B0-----:R-:W-:Y:S01]  /*0960*/  IMAD.MOV.U32 R8, RZ, RZ, R16 ;  /* 0x000000ffff087224 */ /* 0x001fe200078e0010 */
[----:B------:R-:W-:Y:S05]  /*0970*/  WARPSYNC.ALL ;  /* 0x0000000000007948 */ /* 0x000fea0003800000 */
[----:B----4-:R-:W-:-:S06]  /*0980*/  IMAD.MOV.U32 R9, RZ, RZ, R17 ;  /* 0x000000ffff097224 */ /* 0x010fcc00078e0011 */
[----:B------:R-:W-:Y:S01]  /*0990*/  DADD R8, R2, R8 ;  /* 0x0000000002087229 */ /* 0x000fe20000000008 */
[----:B---3--:R-:W-:-:S06]  /*09a0*/  CS2R R2, SRZ ;  /* 0x0000000000027805 */ /* 0x008fcc000001ff00 */
[----:B------:R0:W-:Y:S01]  /*09b0*/  @!P2 STS.64 [R14], R8 ;  /* 0x000000080e00a388 */ /* 0x0001e20000000a00 */
[----:B------:R-:W-:Y:S06]  /*09c0*/  BAR.SYNC.DEFER_BLOCKING 0x0 ;  /* 0x0000000000007b1d */ /* 0x000fec0000010000 */
[----:B------:R0:W3:Y:S01]  /*09d0*/  @!P0 LDS.64 R2, [R12] ;  /* 0x000000000c028984 */ /* 0x0000e20000000a00 */
[----:B------:R-:W-:Y:S05]  /*09e0*/  @P1 BRA `(.L_x_11) ;  /* 0x0000000c00081947 */ /* 0x000fea0003800000 */
[----:B------:R-:W-:-:S03]  /*09f0*/  UMOV UR5, 0xffffffff ;  /* 0xffffffff00057882 */ /* 0x000fc60000000000 */
[----:B------:R-:W-:Y:S05]  /*0a00*/  BRA.DIV UR5, `(.L_x_12) ;  /* 0x0000001e05c87947 */ /* 0x000fea000b800000 */
[----:B---3--:R-:W-:Y:S04]  /*0a10*/  SHFL.DOWN PT, R19, R3, 0x10, 0x1f ;  /* 0x0a001f0003137f89 */ /* 0x008fe800000e0000 */
        /* <DEDUP_REMOVED lines=11> */
[----:B0-----:R0:W3:Y:S04]  /*0ad0*/  SHFL.DOWN PT, R12, R3, 0x1, 0x1f ;  /* 0x08201f00030c7f89 */ /* 0x0010e800000e0000 */
[----:B------:R0:W4:Y:S02]  /*0ae0*/  SHFL.DOWN PT, R16, R2, 0x1, 0x1f ;  /* 0x08201f0002107f89 */ /* 0x00012400000e0000 */
.L_x_85:
[----:B------:R-:W-:Y:S01]  /*0af0*/  ISETP.NE.AND P0, PT, R10, RZ, PT ;  /* 0x000000ff0a00720c */ /* 0x000fe20003f05270 */
[----:B---3--:R-:W-:Y:S01]  /*0b00*/  IMAD.MOV.U32 R9, RZ, RZ, R12 ;  /* 0x000000ffff097224 */ /* 0x008fe200078e000c */
[----:B----4-:R-:W-:-:S06]  /*0b10*/  MOV R8, R16 ;  /* 0x0000001000087202 */ /* 0x010fcc0000000f00 */
[----:B0-----:R-:W-:-:S05]  /*0b20*/  DADD R2, R2, R8 ;  /* 0x0000000002027229 */ /* 0x001fca0000000008 */
[----:B------:R-:W-:Y:S06]  /*0b30*/  @P0 BRA `(.L_x_11) ;  /* 0x0000000800b40947 */ /* 0x000fec0003800000 */
[----:B-12---:R-:W-:Y:S01]  /*0b40*/  DMUL R18, R4, R6 ;  /* 0x0000000604127228 */ /* 0x006fe20000000000 */
[----:B------:R-:W-:Y:S01]  /*0b50*/  MOV R16, 0x0 ;  /* 0x0000000000107802 */ /* 0x000fe20000000f00 */
[----:B------:R-:W-:Y:S01]  /*0b60*/  IMAD.MOV.U32 R17, RZ, RZ, 0x3fd80000 ;  /* 0x3fd80000ff117424 */ /* 0x000fe200078e00ff */
[----:B------:R-:W-:Y:S01]  /*0b70*/  STS.U8 [UR4+0x110], RZ ;  /* 0x000110ffff007988 */ /* 0x000fe20008000004 */
[----:B------:R-:W-:Y:S02]  /*0b80*/  BSSY.RECONVERGENT B0, `(.L_x_13) ;  /* 0x0000019000007945 */ /* 0x000fe40003800200 */
[----:B------:R-:W0:Y:S04]  /*0b90*/  MUFU.RSQ64H R15, R19 ;  /* 0x00000013000f7308 */ /* 0x000e280000001c00 */
[----:B------:R-:W-:-:S05]  /*0ba0*/  VIADD R14, R19, 0xfcb00000 ;  /* 0xfcb00000130e7836 */ /* 0x000fca0000000000 */
[----:B------:R-:W-:Y:S01]  /*0bb0*/  ISETP.GE.U32.AND P0, PT, R14, 0x7ca00000, PT ;  /* 0x7ca000000e00780c */ /* 0x000fe20003f06070 */
[----:B0-----:R-:W-:-:S08]  /*0bc0*/  DMUL R8, R14, R14 ;  /* 0x0000000e0e087228 */ /* 0x001fd00000000000 */
[----:B------:R-:W-:-:S08]  /*0bd0*/  DFMA R8, R18, -R8, 1 ;  /* 0x3ff000001208742b */ /* 0x000fd00000000808 */
[----:B------:R-:W-:Y:S02]  /*0be0*/  DFMA R16, R8, R16, 0.5 ;  /* 0x3fe000000810742b */ /* 0x000fe40000000010 */
[----:B------:R-:W-:-:S08]  /*0bf0*/  DMUL R8, R14, R8 ;  /* 0x000000080e087228 */ /* 0x000fd00000000000 */
[----:B------:R-:W-:-:S08]  /*0c00*/  DFMA R24, R16, R8, R14 ;  /* 0x000000081018722b */ /* 0x000fd0000000000e */
[----:B------:R-:W-:Y:S02]  /*0c10*/  DMUL R16, R18, R24 ;  /* 0x0000001812107228 */ /* 0x000fe40000000000 */
[----:B------:R-:W-:Y:S01]  /*0c20*/  VIADD R9, R25, 0xfff00000 ;  /* 0xfff0000019097836 */ /* 0x000fe20000000000 */
[----:B------:R-:W-:-:S05]  /*0c30*/  MOV R8, R24 ;  /* 0x0000001800087202 */ /* 0x000fca0000000f00 */
[----:B------:R-:W-:-:S08]  /*0c40*/  DFMA R20, R16, -R16, R18 ;  /* 0x800000101014722b */ /* 0x000fd00000000012 */
[----:B------:R-:W-:Y:S01]  /*0c50*/  DFMA R22, R20, R8, R16 ;  /* 0x000000081416722b */ /* 0x000fe20000000010 */
[----:B------:R-:W-:Y:S10]  /*0c60*/  @!P0 BRA `(.L_x_14) ;  /* 0x0000000000288947 */ /* 0x000ff40003800000 */
[----:B------:R-:W-:Y:S01]  /*0c70*/  IMAD.MOV.U32 R8, RZ, RZ, R18 ;  /* 0x000000ffff087224 */ /* 0x000fe200078e0012 */
[----:B------:R-:W-:Y:S01]  /*0c80*/  MOV R18, R20 ;  /* 0x0000001400127202 */ /* 0x000fe20000000f00 */
[----:B------:R-:W-:Y:S01]  /*0c90*/  IMAD.MOV.U32 R15, RZ, RZ, R21 ;  /* 0x000000ffff0f7224 */ /* 0x000fe200078e0015 */
[----:B------:R-:W-:Y:S01]  /*0ca0*/  MOV R21, R9 ;  /* 0x0000000900157202 */ /* 0x000fe20000000f00 */
[----:B------:R-:W-:Y:S01]  /*0cb0*/  IMAD.MOV.U32 R12, RZ, RZ, R16 ;  /* 0x000000ffff0c7224 */ /* 0x000fe200078e0010 */
[----:B------:R-:W-:Y:S01]  /*0cc0*/  MOV R16, 0xcf0 ;  /* 0x00000cf000107802 */ /* 0x000fe20000000f00 */
[----:B------:R-:W-:-:S07]  /*0cd0*/  IMAD.MOV.U32 R0, RZ, RZ, R24 ;  /* 0x000000ffff007224 */ /* 0x000fce00078e0018 */
[----:B-----5:R-:W-:Y:S05]  /*0ce0*/  CALL.REL.NOINC `($__internal_2_$__cuda_sm20_dsqrt_rn_f64_mediumpath_v1) ;  /* 0x00000028001c7944 */ /* 0x020fea0003c00000 */
[----:B------:R-:W-:Y:S02]  /*0cf0*/  IMAD.MOV.U32 R22, RZ, RZ, R18 ;  /* 0x000000ffff167224 */ /* 0x000fe400078e0012 */
[----:B------:R-:W-:-:S07]  /*0d00*/  IMAD.MOV.U32 R23, RZ, RZ, R19 ;  /* 0x000000ffff177224 */ /* 0x000fce00078e0013 */
.L_x_14:
[----:B------:R-:W-:Y:S05]  /*0d10*/  BSYNC.RECONVERGENT B0 ;  /* 0x0000000000007941 */ /* 0x000fea0003800200 */
.L_x_13:
[----:B------:R-:W-:Y:S01]  /*0d20*/  UMOV UR10, 0x9ee75616 ;  /* 0x9ee75616000a7882 */ /* 0x000fe20000000000 */
[----:B------:R-:W-:Y:S02]  /*0d30*/  UMOV UR11, 0x3cd203af ;  /* 0x3cd203af000b7882 */ /* 0x000fe40000000000 */
[----:B------:R-:W-:-:S08]  /*0d40*/  DMUL R22, R22, UR10 ;  /* 0x0000000a16167c28 */ /* 0x000fd00008000000 */
[----:B------:R-:W-:-:S14]  /*0d50*/  DSETP.GT.AND P0, PT, |R2|, R22, PT ;  /* 0x000000160200722a */ /* 0x000fdc0003f04200 */
[----:B------:R-:W-:Y:S05]  /*0d60*/  @!P0 BRA `(.L_x_11) ;  /* 0x0000000800288947 */ /* 0x000fea0003800000 */
[----:B------:R-:W-:Y:S01]  /*0d70*/  DADD R8, R2, R2 ;  /* 0x0000000002087229 */ /* 0x000fe20000000002 */
[----:B------:R-:W0:Y:S01]  /*0d80*/  S2UR UR6, SR_CgaCtaId ;  /* 0x00000000000679c3 */ /* 0x000e220000008800 */
[----:B------:R-:W-:Y:S01]  /*0d90*/  MOV R2, 0x1 ;  /* 0x0000000100027802 */ /* 0x000fe20000000f00 */
[----:B------:R-:W-:Y:S01]  /*0da0*/  DADD R4, R4, -R6 ;  /* 0x0000000004047229 */ /* 0x000fe20000000806 */
[----:B------:R-:W-:Y:S01]  /*0db0*/  UMOV UR5, 0x400 ;  /* 0x0000040000057882 */ /* 0x000fe20000000000 */
[----:B------:R-:W-:Y:S01]  /*0dc0*/  IMAD.MOV.U32 R12, RZ, RZ, 0x1 ;  /* 0x00000001ff0c7424 */ /* 0x000fe200078e00ff */
[----:B------:R-:W1:Y:S01]  /*0dd0*/  MUFU.RCP64H R3, R9 ;  /* 0x0000000900037308 */ /* 0x000e620000001800 */
[----:B------:R-:W-:Y:S06]  /*0de0*/  BSSY.RECONVERGENT B0, `(.L_x_15) ;  /* 0x0000017000007945 */ /* 0x000fec0003800200 */
[----:B------:R-:W-:Y:S01]  /*0df0*/  FSETP.GEU.AND P1, PT, |R5|, 6.5827683646048100446e-37, PT ;  /* 0x036000000500780b */ /* 0x000fe20003f2e200 */
[----:B-1----:R-:W-:Y:S01]  /*0e00*/  DFMA R14, -R8, R2, 1 ;  /* 0x3ff00000080e742b */ /* 0x002fe20000000102 */
[----:B0-----:R-:W-:-:S07]  /*0e10*/  ULEA UR5, UR6, UR5, 0x18 ;  /* 0x0000000506057291 */ /* 0x001fce000f8ec0ff */
[----:B------:R-:W-:Y:S02]  /*0e20*/  DFMA R14, R14, R14, R14 ;  /* 0x0000000e0e0e722b */ /* 0x000fe4000000000e */
[----:B------:R0:W-:Y:S06]  /*0e30*/  STS.U8 [UR5+0x110], R12 ;  /* 0x0001100cff007988 */ /* 0x0001ec0008000005 */
[----:B------:R-:W-:-:S08]  /*0e40*/  DFMA R14, R2, R14, R2 ;  /* 0x0000000e020e722b */ /* 0x000fd00000000002 */
[----:B------:R-:W-:-:S08]  /*0e50*/  DFMA R2, -R8, R14, 1 ;  /* 0x3ff000000802742b */ /* 0x000fd0000000010e */
[----:B------:R-:W-:-:S08]  /*0e60*/  DFMA R2, R14, R2, R14 ;  /* 0x000000020e02722b */ /* 0x000fd0000000000e */
[----:B------:R-:W-:-:S08]  /*0e70*/  DMUL R6, R4, R2 ;  /* 0x0000000204067228 */ /* 0x000fd00000000000 */
[----:B------:R-:W-:-:S08]  /*0e80*/  DFMA R14, -R8, R6, R4 ;  /* 0x00000006080e722b */ /* 0x000fd00000000104 */
[----:B------:R-:W-:-:S10]  /*0e90*/  DFMA R2, R2, R14, R6 ;  /* 0x0000000e0202722b */ /* 0x000fd40000000006 */
[----:B------:R-:W-:-:S05]  /*0ea0*/  FFMA R0, RZ, R9, R3 ;  /* 0x00000009ff007223 */ /* 0x000fca0000000003 */
[----:B------:R-:W-:-:S13]  /*0eb0*/  FSETP.GT.AND P0, PT, |R0|, 1.469367938527859385e-39, PT ;  /* 0x001000000000780b */ /* 0x000fda0003f04200 */
[----:B0-----:R-:W-:Y:S05]  /*0ec0*/  @P0 BRA P1, `(.L_x_16) ;  /* 0x0000000000200947 */ /* 0x001fea0000800000 */
[----:B------:R-:W-:Y:S01]  /*0ed0*/  IMAD.MOV.U32 R2, RZ, RZ, R4 ;  /* 0x000000ffff027224 */ /* 0x000fe200078e0004 */
[----:B------:R-:W-:Y:S01]  /*0ee0*/  MOV R3, R5 ;  /* 0x0000000500037202 */ /* 0x000fe20000000f00 */
[----:B------:R-:W-:Y:S01]  /*0ef0*/  IMAD.MOV.U32 R6, RZ, RZ, R8 ;  /* 0x000000ffff067224 */ /* 0x000fe200078e0008 */
[----:B------:R-:W-:Y:S01]  /*0f00*/  MOV R0, 0xf30 ;  /* 0x00000f3000007802 */ /* 0x000fe20000000f00 */
[----:B------:R-:W-:-:S07]  /*0f10*/  IMAD.MOV.U32 R7, RZ, RZ, R9 ;  /* 0x000000ffff077224 */ /* 0x000fce00078e0009 */
[----:B-----5:R-:W-:Y:S05]  /*0f20*/  CALL.REL.NOINC `($__internal_1_$__cuda_sm20_div_rn_f64_full) ;  /* 0x0000002000147944 */ /* 0x020fea0003c00000 */
[----:B------:R-:W-:Y:S01]  /*0f30*/  MOV R2, R14 ;  /* 0x0000000e00027202 */ /* 0x000fe20000000f00 */
[----:B------:R-:W-:-:S07]  /*0f40*/  IMAD.MOV.U32 R3, RZ, RZ, R15 ;  /* 0x000000ffff037224 */ /* 0x000fce00078e000f */
.L_x_16:
[----:B------:R-:W-:Y:S05]  /*0f50*/  BSYNC.RECONVERGENT B0 ;  /* 0x0000000000007941 */ /* 0x000fea0003800200 */
.L_x_15:
[C---:B------:R-:W-:Y:S01]  /*0f60*/  DFMA R8, R2.reuse, R2, 1 ;  /* 0x3ff000000208742b */ /* 0x040fe20000000002 */
[----:B------:R-:W-:Y:S01]  /*0f70*/  MOV R6, 0x0 ;  /* 0x0000000000067802 */ /* 0x000fe20000000f00 */
[----:B------:R-:W-:Y:S01]  /*0f80*/  IMAD.MOV.U32 R7, RZ, RZ, 0x3fd80000 ;  /* 0x3fd80000ff077424 */ /* 0x000fe200078e00ff */
[----:B------:R-:W-:Y:S01]  /*0f90*/  DSETP.GE.AND P0, PT, R2, RZ, PT ;  /* 0x000000ff0200722a */ /* 0x000fe20003f06000 */
        /* <DEDUP_REMOVED lines=8> */
[----:B------:R-:W-:Y:S01]  /*1020*/  DFMA R22, R6, R4, R14 ;  /* 0x000000040616722b */ /* 0x000fe2000000000e */
[----:B------:R-:W-:-:S04]  /*1030*/  MOV R4, 0x3ff00000 ;  /* 0x3ff0000000047802 */ /* 0x000fc80000000f00 */
[----:B------:R-:W-:-:S03]  /*1040*/  FSEL R5, R4, -1.875, P0 ;  /* 0xbff0000004057808 */ /* 0x000fc60000000000 */
[----:B------:R-:W-:Y:S02]  /*1050*/  DMUL R16, R8, R22 ;  /* 0x0000001608107228 */ /* 0x000fe40000000000 */
[----:B------:R-:W-:Y:S02]  /*1060*/  VIADD R7, R23, 0xfff00000 ;  /* 0xfff0000017077836 */ /* 0x000fe40000000000 */
[----:B------:R-:W-:-:S04]  /*1070*/  IMAD.MOV.U32 R6, RZ, RZ, R22 ;  /* 0x000000ffff067224 */ /* 0x000fc800078e0016 */
        /* <DEDUP_REMOVED lines=11> */
.L_x_18:
[----:B------:R-:W-:Y:S05]  /*1130*/  BSYNC.RECONVERGENT B0 ;  /* 0x0000000000007941 */ /* 0x000fea0003800200 */
.L_x_17:
[----:B------:R-:W-:Y:S01]  /*1140*/  DADD R6, R18, |R2| ;  /* 0x0000000012067229 */ /* 0x000fe20000000402 */
[----:B------:R-:W-:Y:S01]  /*1150*/  MOV R4, RZ ;  /* 0x000000ff00047202 */ /* 0x000fe20000000f00 */
[----:B------:R-:W-:Y:S01]  /*1160*/  IMAD.MOV.U32 R2, RZ, RZ, 0x1 ;  /* 0x00000001ff027424 */ /* 0x000fe200078e00ff */
[----:B------:R-:W-:Y:S01]  /*1170*/  FSETP.GEU.AND P1, PT, |R5|, 6.5827683646048100446e-37, PT ;  /* 0x036000000500780b */ /* 0x000fe20003f2e200 */
[----:B------:R-:W-:Y:S02]  /*1180*/  BSSY.RECONVERGENT B0, `(.L_x_19) ;  /* 0x0000013000007945 */ /* 0x000fe40003800200 */
[----:B------:R-:W0:Y:S02]  /*1190*/  MUFU.RCP64H R3, R7 ;  /* 0x0000000700037308 */ /* 0x000e240000001800 */
[----:B0-----:R-:W-:-:S08]  /*11a0*/  DFMA R8, -R6, R2, 1 ;  /* 0x3ff000000608742b */ /* 0x001fd00000000102 */
[----:B------:R-:W-:-:S08]  /*11b0*/  DFMA R8, R8, R8, R8 ;  /* 0x000000080808722b */ /* 0x000fd00000000008 */
        /* <DEDUP_REMOVED lines=8> */
[----:B------:R-:W-:Y:S05]  /*1240*/  @P0 BRA P1, `(.L_x_20) ;  /* 0x0000000000180947 */ /* 0x000fea0000800000 */
[----:B------:R-:W-:Y:S01]  /*1250*/  IMAD.MOV.U32 R3, RZ, RZ, R5 ;  /* 0x000000ffff037224 */ /* 0x000fe200078e0005 */
[----:B------:R-:W-:Y:S01]  /*1260*/  MOV R0, 0x1290 ;  /* 0x0000129000007802 */ /* 0x000fe20000000f00 */
[----:B------:R-:W-:-:S07]  /*1270*/  IMAD.MOV.U32 R2, RZ, RZ, RZ ;  /* 0x000000ffff027224 */ /* 0x000fce00078e00ff */
[----:B-----5:R-:W-:Y:S05]  /*1280*/  CALL.REL.NOINC `($__internal_1_$__cuda_sm20_div_rn_f64_full) ;  /* 0x0000001c003c7944 */ /* 0x020fea0003c00000 */
[----:B------:R-:W-:Y:S01]  /*1290*/  MOV R2, R14 ;  /* 0x0000000e00027202 */ /* 0x000fe20000000f00 */
[----:B------:R-:W-:-:S07]  /*12a0*/  IMAD.MOV.U32 R3, RZ, RZ, R15 ;  /* 0x000000ffff037224 */ /* 0x000fce00078e000f */
.L_x_20:
[----:B------:R-:W-:Y:S05]  /*12b0*/  BSYNC.RECONVERGENT B0 ;  /* 0x0000000000007941 */ /* 0x000fea0003800200 */
.L_x_19:
[----:B------:R-:W-:Y:S01]  /*12c0*/  DFMA R8, R2, R2, 1 ;  /* 0x3ff000000208742b */ /* 0x000fe20000000002 */
[----:B------:R-:W-:Y:S01]  /*12d0*/  MOV R6, 0x0 ;  /* 0x0000000000067802 */ /* 0x000fe20000000f00 */
[----:B------:R-:W-:Y:S01]  /*12e0*/  IMAD.MOV.U32 R7, RZ, RZ, 0x3fd80000 ;  /* 0x3fd80000ff077424 */ /* 0x000fe200078e00ff */
[----:B------:R-:W-:Y:S03]  /*12f0*/  BSSY.RECONVERGENT B0, `(.L_x_21) ;  /* 0x0000019000007945 */ /* 0x000fe60003800200 */
        /* <DEDUP_REMOVED lines=24> */
.L_x_22:
[----:B------:R-:W-:Y:S05]  /*1480*/  BSYNC.RECONVERGENT B0 ;  /* 0x0000000000007941 */ /* 0x000fea0003800200 */
.L_x_21:
[----:B------:R-:W0:Y:S01]  /*1490*/  MUFU.RCP64H R5, R7 ;  /* 0x0000000700057308 */ /* 0x000e220000001800 */
[----:B------:R-:W-:Y:S01]  /*14a0*/  IADD3 R4, PT, PT, R7, 0x300402, RZ ;  /* 0x0030040207047810 */ /* 0x000fe20007ffe0ff */
[----:B------:R-:W-:Y:S03]  /*14b0*/  BSSY.RECONVERGENT B0, `(.L_x_23) ;  /* 0x0000010000007945 */ /* 0x000fe60003800200 */
[----:B------:R-:W-:Y:S02]  /*14c0*/  FSETP.GEU.AND P0, PT, |R4|, 5.8789094863358348022e-39, PT ;  /* 0x004004020400780b */ /* 0x000fe40003f0e200 */
[----:B0-----:R-:W-:-:S08]  /*14d0*/  DFMA R8, R4, -R6, 1 ;  /* 0x3ff000000408742b */ /* 0x001fd00000000806 */
[----:B------:R-:W-:-:S08]  /*14e0*/  DFMA R8, R8, R8, R8 ;  /* 0x000000080808722b */ /* 0x000fd00000000008 */
[----:B------:R-:W-:-:S08]  /*14f0*/  DFMA R8, R4, R8, R4 ;  /* 0x000000080408722b */ /* 0x000fd00000000004 */
[----:B------:R-:W-:-:S08]  /*1500*/  DFMA R14, R8, -R6, 1 ;  /* 0x3ff00000080e742b */ /* 0x000fd00000000806 */
[----:B------:R-:W-:Y:S01]  /*1510*/  DFMA R4, R8, R14, R8 ;  /* 0x0000000e0804722b */ /* 0x000fe20000000008 */
[----:B------:R-:W-:Y:S10]  /*1520*/  @P0 BRA `(.L_x_24) ;  /* 0x0000000000200947 */ /* 0x000ff40003800000 */
[----:B------:R-:W-:Y:S01]  /*1530*/  LOP3.LUT R0, R7, 0x7fffffff, RZ, 0xc0, !PT ;  /* 0x7fffffff07007812 */ /* 0x000fe200078ec0ff */
[----:B------:R-:W-:Y:S02]  /*1540*/  IMAD.MOV.U32 R4, RZ, RZ, R6 ;  /* 0x000000ffff047224 */ /* 0x000fe400078e0006 */
[----:B------:R-:W-:Y:S01]  /*1550*/  IMAD.MOV.U32 R5, RZ, RZ, R7 ;  /* 0x000000ffff057224 */ /* 0x000fe200078e0007 */
[----:B------:R-:W-:Y:S02]  /*1560*/  IADD3 R8, PT, PT, R0, -0x100000, RZ ;  /* 0xfff0000000087810 */ /* 0x000fe40007ffe0ff */
[----:B------:R-:W-:-:S07]  /*1570*/  MOV R0, 0x1590 ;  /* 0x0000159000007802 */ /* 0x000fce0000000f00 */
[----:B-----5:R-:W-:Y:S05]  /*1580*/  CALL.REL.NOINC `($__internal_0_$__cuda_sm20_dblrcp_rn_slowpath_v3) ;  /* 0x0000001400dc7944 */ /* 0x020fea0003c00000 */
[----:B------:R-:W-:Y:S02]  /*1590*/  IMAD.MOV.U32 R4, RZ, RZ, R6 ;  /* 0x000000ffff047224 */ /* 0x000fe400078e0006 */
[----:B------:R-:W-:-:S07]  /*15a0*/  IMAD.MOV.U32 R5, RZ, RZ, R7 ;  /* 0x000000ffff057224 */ /* 0x000fce00078e0007 */
.L_x_24:
[----:B------:R-:W-:Y:S05]  /*15b0*/  BSYNC.RECONVERGENT B0 ;  /* 0x0000000000007941 */ /* 0x000fea0003800200 */
.L_x_23:
[----:B------:R-:W0:Y:S01]  /*15c0*/  S2UR UR6, SR_CgaCtaId ;  /* 0x00000000000679c3 */ /* 0x000e220000008800 */
[----:B------:R-:W-:Y:S01]  /*15d0*/  UMOV UR5, 0x400 ;  /* 0x0000040000057882 */ /* 0x000fe20000000000 */
[----:B------:R-:W-:Y:S01]  /*15e0*/  DMUL R6, R4, R2 ;  /* 0x0000000204067228 */ /* 0x000fe20000000000 */
[----:B0-----:R-:W-:-:S09]  /*15f0*/  ULEA UR5, UR6, UR5, 0x18 ;  /* 0x0000000506057291 */ /* 0x001fd2000f8ec0ff */
[----:B------:R4:W-:Y:S03]  /*1600*/  STS.128 [UR5+0x100], R4 ;  /* 0x00010004ff007988 */ /* 0x0009e60008000c05 */
.L_x_11:
[----:B------:R-:W-:Y:S05]  /*1610*/  WARPSYNC.ALL ;  /* 0x0000000000007948 */ /* 0x000fea0003800000 */
[----:B------:R-:W1:Y:S08]  /*1620*/  S2UR UR6, SR_CgaCtaId ;  /* 0x00000000000679c3 */ /* 0x000e700000008800 */
[----:B------:R-:W-:Y:S06]  /*1630*/  BAR.SYNC.DEFER_BLOCKING 0x0 ;  /* 0x0000000000007b1d */ /* 0x000fec0000010000 */
[----:B------:R-:W-:-:S02]  /*1640*/  UMOV UR5, 0x400 ;  /* 0x0000040000057882 */ /* 0x000fc40000000000 */
[----:B-1----:R-:W-:-:S09]  /*1650*/  ULEA UR5, UR6, UR5, 0x18 ;  /* 0x0000000506057291 */ /* 0x002fd2000f8ec0ff */
[----:B------:R-:W1:Y:S02]  /*1660*/  LDS.U8 R0, [UR5+0x110] ;  /* 0x00011005ff007984 */ /* 0x000e640008000000 */
[----:B-1----:R-:W-:-:S13]  /*1670*/  ISETP.NE.AND P0, PT, R0, RZ, PT ;  /* 0x000000ff0000720c */ /* 0x002fda0003f05270 */
[----:B------:R-:W-:Y:S05]  /*1680*/  @!P0 EXIT ;  /* 0x000000000000894d */ /* 0x000fea0003800000 */
[----:B------:R-:W1:Y:S01]  /*1690*/  LDCU UR6, c[0x0][0x380] ;  /* 0x00007000ff0677ac */ /* 0x000e620008000800 */
[----:B------:R-:W-:Y:S01]  /*16a0*/  BSSY.RECONVERGENT B0, `(.L_x_25) ;  /* 0x0000017000007945 */ /* 0x000fe20003800200 */
[----:B------:R-:W0:Y:S01]  /*16b0*/  LDCU UR4, c[0x0][0x384] ;  /* 0x00007080ff0477ac */ /* 0x000e220008000800 */
[C---:B-1----:R-:W-:Y:S02]  /*16c0*/  ISETP.GE.AND P0, PT, R10.reuse, UR6, PT ;  /* 0x000000060a007c0c */ /* 0x042fe4000bf06270 */
[----:B0-----:R-:W-:-:S11]  /*16d0*/  ISETP.GE.AND P1, PT, R10, UR4, PT ;  /* 0x000000040a007c0c */ /* 0x001fd6000bf26270 */
[----:B------:R-:W-:Y:S05]  /*16e0*/  @P0 BRA `(.L_x_26) ;  /* 0x0000000000480947 */ /* 0x000fea0003800000 */
[----:B--2-4-:R-:W0:Y:S01]  /*16f0*/  LDS.128 R4, [UR5+0x100] ;  /* 0x00010005ff047984 */ /* 0x014e220008000c00 */
[----:B---3--:R-:W1:Y:S01]  /*1700*/  LDC.64 R2, c[0x0][0x388] ;  /* 0x0000e200ff027b82 */ /* 0x008e620000000a00 */
[----:B------:R-:W-:-:S07]  /*1710*/  MOV R0, R10 ;  /* 0x0000000a00007202 */ /* 0x000fce0000000f00 */
.L_x_27:
[--C-:B0----5:R-:W-:Y:S02]  /*1720*/  IMAD R9, R11, UR6, R0.reuse ;  /* 0x000000060b097c24 */ /* 0x121fe4000f8e0200 */
[----:B------:R-:W-:Y:S02]  /*1730*/  IMAD R15, R13, UR6, R0 ;  /* 0x000000060d0f7c24 */ /* 0x000fe4000f8e0200 */
[----:B-1----:R-:W-:-:S05]  /*1740*/  IMAD.WIDE R8, R9, 0x8, R2 ;  /* 0x0000000809087825 */ /* 0x002fca00078e0202 */
[----:B------:R-:W0:Y:S01]  /*1750*/  LDG.E.64 R18, desc[UR8][R8.64] ;  /* 0x0000000808127981 */ /* 0x000e22000c1e1b00 */
[----:B------:R-:W-:-:S05]  /*1760*/  IMAD.WIDE R14, R15, 0x8, R2 ;  /* 0x000000080f0e7825 */ /* 0x000fca00078e0202 */
[----:B------:R-:W2:Y:S01]  /*1770*/  LDG.E.64 R16, desc[UR8][R14.64] ;  /* 0x000000080e107981 */ /* 0x000ea2000c1e1b00 */
[----:B------:R-:W-:-:S05]  /*1780*/  VIADD R0, R0, UR7 ;  /* 0x0000000700007c36 */ /* 0x000fca0008000000 */
[----:B------:R-:W-:Y:S01]  /*1790*/  ISETP.GE.AND P0, PT, R0, UR6, PT ;  /* 0x0000000600007c0c */ /* 0x000fe2000bf06270 */
[----:B0-----:R-:W-:Y:S02]  /*17a0*/  DMUL R20, R18, R6 ;  /* 0x0000000612147228 */ /* 0x001fe40000000000 */
[----:B------:R-:W-:-:S06]  /*17b0*/  DMUL R18, R4, R18 ;  /* 0x0000001204127228 */ /* 0x000fcc0000000000 */
[----:B--2---:R-:W-:Y:S02]  /*17c0*/  DFMA R20, R4, R16, -R20 ;  /* 0x000000100414722b */ /* 0x004fe40000000814 */
[----:B------:R-:W-:-:S05]  /*17d0*/  DFMA R18, R16, R6, R18 ;  /* 0x000000061012722b */ /* 0x000fca0000000012 */
[----:B------:R0:W-:Y:S04]  /*17e0*/  STG.E.64 desc[UR8][R14.64], R20 ;  /* 0x000000140e007986 */ /* 0x0001e8000c101b08 */
[----:B------:R0:W-:Y:S01]  /*17f0*/  STG.E.64 desc[UR8][R8.64], R18 ;  /* 0x0000001208007986 */ /* 0x0001e2000c101b08 */
[----:B------:R-:W-:Y:S05]  /*1800*/  @!P0 BRA `(.L_x_27) ;  /* 0xfffffffc00c48947 */ /* 0x000fea000383ffff */
.L_x_26:
[----:B------:R-:W-:Y:S05]  /*1810*/  BSYNC.RECONVERGENT B0 ;  /* 0x0000000000007941 */ /* 0x000fea0003800200 */
.L_x_25:
[----:B------:R-:W-:Y:S05]  /*1820*/  @P1 EXIT ;  /* 0x000000000000194d */ /* 0x000fea0003800000 */
[----:B--2-4-:R-:W1:Y:S01]  /*1830*/  LDS.128 R4, [UR5+0x100] ;  /* 0x00010005ff047984 */ /* 0x014e620008000c00 */
[----:B---3--:R-:W2:Y:S02]  /*1840*/  LDC.64 R2, c[0x0][0x390] ;  /* 0x0000e400ff027b82 */ /* 0x008ea40000000a00 */
.L_x_28:
[--C-:B0--3-5:R-:W-:Y:S02]  /*1850*/  IMAD R9, R11, UR4, R10.reuse ;  /* 0x000000040b097c24 */ /* 0x129fe4000f8e020a */
[----:B------:R-:W-:Y:S02]  /*1860*/  IMAD R15, R13, UR4, R10 ;  /* 0x000000040d0f7c24 */ /* 0x000fe4000f8e020a */
[----:B--2---:R-:W-:-:S05]  /*1870*/  IMAD.WIDE R8, R9, 0x8, R2 ;  /* 0x0000000809087825 */ /* 0x004fca00078e0202 */
[----:B------:R-:W1:Y:S01]  /*1880*/  LDG.E.64 R18, desc[UR8][R8.64] ;  /* 0x0000000808127981 */ /* 0x000e62000c1e1b00 */
[----:B------:R-:W-:-:S05]  /*1890*/  IMAD.WIDE R14, R15, 0x8, R2 ;  /* 0x000000080f0e7825 */ /* 0x000fca00078e0202 */
[----:B------:R-:W2:Y:S01]  /*18a0*/  LDG.E.64 R16, desc[UR8][R14.64] ;  /* 0x000000080e107981 */ /* 0x000ea2000c1e1b00 */
[----:B------:R-:W-:-:S05]  /*18b0*/  VIADD R10, R10, UR7 ;  /* 0x000000070a0a7c36 */ /* 0x000fca0008000000 */
[----:B------:R-:W-:Y:S01]  /*18c0*/  ISETP.GE.AND P0, PT, R10, UR4, PT ;  /* 0x000000040a007c0c */ /* 0x000fe2000bf06270 */
[----:B-1----:R-:W-:Y:S02]  /*18d0*/  DMUL R20, R18, R6 ;  /* 0x0000000612147228 */ /* 0x002fe40000000000 */
[----:B------:R-:W-:-:S06]  /*18e0*/  DMUL R18, R4, R18 ;  /* 0x0000001204127228 */ /* 0x000fcc0000000000 */
[----:B--2---:R-:W-:Y:S02]  /*18f0*/  DFMA R20, R4, R16, -R20 ;  /* 0x000000100414722b */ /* 0x004fe40000000814 */
[----:B------:R-:W-:-:S05]  /*1900*/  DFMA R18, R16, R6, R18 ;  /* 0x000000061012722b */ /* 0x000fca0000000012 */
[----:B------:R3:W-:Y:S04]  /*1910*/  STG.E.64 desc[UR8][R14.64], R20 ;  /* 0x000000140e007986 */ /* 0x0007e8000c101b08 */
[----:B------:R3:W-:Y:S01]  /*1920*/  STG.E.64 desc[UR8][R8.64], R18 ;  /* 0x0000001208007986 */ /* 0x0007e2000c101b08 */
[----:B------:R-:W-:Y:S05]  /*1930*/  @!P0 BRA `(.L_x_28) ;  /* 0xfffffffc00c48947 */ /* 0x000fea000383ffff */
[----:B------:R-:W-:Y:S05]  /*1940*/  EXIT ;  /* 0x000000000000794d */ /* 0x000fea0003800000 */
.L_x_5:
[----:B-1----:R-:W-:Y:S01]  /*1950*/  MOV R15, R7 ;  /* 0x00000007000f7202 */ /* 0x002fe20000000f00 */
[----:B------:R-:W-:Y:S01]  /*1960*/  IMAD.MOV.U32 R8, RZ, RZ, 0x10 ;  /* 0x00000010ff087424 */ /* 0x000fe200078e00ff */
[----:B------:R-:W-:Y:S01]  /*1970*/  MOV R0, 0xffffffff ;  /* 0xffffffff00007802 */ /* 0x000fe20000000f00 */
[----:B------:R-:W-:-:S07]  /*1980*/  IMAD.MOV.U32 R9, RZ, RZ, 0x1f ;  /* 0x0000001fff097424 */ /* 0x000fce00078e00ff */
[----:B-----5:R-:W-:Y:S05]  /*1990*/  WARPSYNC.COLLECTIVE R0, `(.L_x_29) ;  /* 0x0000000000087348 */ /* 0x020fea0003c00000 */
[----:B------:R0:W1:Y:S02]  /*19a0*/  SHFL.DOWN P3, R16, R15, R8, R9 ;  /* 0x080000080f107389 */ /* 0x0000640000060009 */
[----:B01---5:R-:W-:Y:S05]  /*19b0*/  ENDCOLLECTIVE ;  /* 0x000000000000791b */ /* 0x023fea0003800000 */
.L_x_29:
[----:B------:R-:W-:Y:S02]  /*19c0*/  IMAD.MOV.U32 R15, RZ, RZ, R6 ;  /* 0x000000ffff0f7224 */ /* 0x000fe400078e0006 */
[----:B------:R-:W-:-:S07]  /*19d0*/  IMAD.MOV.U32 R19, RZ, RZ, R16 ;  /* 0x000000ffff137224 */ /* 0x000fce00078e0010 */
[----:B------:R-:W-:Y:S05]  /*19e0*/  WARPSYNC.COLLECTIVE R0, `(.L_x_30) ;  /* 0x0000000000087348 */ /* 0x000fea0003c00000 */
[----:B------:R0:W1:Y:S02]  /*19f0*/  SHFL.DOWN P3, R16, R15, R8, R9 ;  /* 0x080000080f107389 */ /* 0x0000640000060009 */
[----:B01----:R-:W-:Y:S05]  /*1a00*/  ENDCOLLECTIVE ;  /* 0x000000000000791b */ /* 0x003fea0003800000 */
.L_x_30:
[----:B------:R-:W-:Y:S01]  /*1a10*/  IMAD.MOV.U32 R8, RZ, RZ, 0x8 ;  /* 0x00000008ff087424 */ /* 0x000fe200078e00ff */
[----:B------:R-:W-:-:S06]  /*1a20*/  MOV R18, R16 ;  /* 0x0000001000127202 */ /* 0x000fcc0000000f00 */
[----:B------:R-:W-:-:S10]  /*1a30*/  DADD R18, R6, R18 ;  /* 0x0000000006127229 */ /* 0x000fd40000000012 */
[----:B------:R-:W-:-:S07]  /*1a40*/  IMAD.MOV.U32 R15, RZ, RZ, R19 ;  /* 0x000000ffff0f7224 */ /* 0x000fce00078e0013 */
[----:B------:R-:W-:Y:S05]  /*1a50*/  WARPSYNC.COLLECTIVE R0, `(.L_x_31) ;  /* 0x0000000000087348 */ /* 0x000fea0003c00000 */
[----:B------:R0:W1:Y:S02]  /*1a60*/  SHFL.DOWN P3, R16, R15, R8, R9 ;  /* 0x080000080f107389 */ /* 0x0000640000060009 */
[----:B01----:R-:W-:Y:S05]  /*1a70*/  ENDCOLLECTIVE ;  /* 0x000000000000791b */ /* 0x003fea0003800000 */
.L_x_31:
[----:B------:R-:W-:Y:S01]  /*1a80*/  IMAD.MOV.U32 R15, RZ, RZ, R18 ;  /* 0x000000ffff0f7224 */ /* 0x000fe200078e0012 */
[----:B------:R-:W-:-:S07]  /*1a90*/  MOV R21, R16 ;  /* 0x0000001000157202 */ /* 0x000fce0000000f00 */
[----:B------:R-:W-:Y:S05]  /*1aa0*/  WARPSYNC.COLLECTIVE R0, `(.L_x_32) ;  /* 0x0000000000087348 */ /* 0x000fea0003c00000 */
[----:B------:R0:W1:Y:S02]  /*1ab0*/  SHFL.DOWN P3, R16, R15, R8, R9 ;  /* 0x080000080f107389 */ /* 0x0000640000060009 */
[----:B01----:R-:W-:Y:S05]  /*1ac0*/  ENDCOLLECTIVE ;  /* 0x000000000000791b */ /* 0x003fea0003800000 */
.L_x_32:
[----:B------:R-:W-:Y:S02]  /*1ad0*/  IMAD.MOV.U32 R8, RZ, RZ, 0x4 ;  /* 0x00000004ff087424 */ /* 0x000fe400078e00ff */
[----:B------:R-:W-:-:S06]  /*1ae0*/  IMAD.MOV.U32 R20, RZ, RZ, R16 ;  /* 0x000000ffff147224 */ /* 0x000fcc00078e0010 */
[----:B------:R-:W-:-:S10]  /*1af0*/  DADD R20, R18, R20 ;  /* 0x0000000012147229 */ /* 0x000fd40000000014 */
[----:B------:R-:W-:-:S07]  /*1b00*/  MOV R15, R21 ;  /* 0x00000015000f7202 */ /* 0x000fce0000000f00 */
[----:B------:R-:W-:Y:S05]  /*1b10*/  WARPSYNC.COLLECTIVE R0, `(.L_x_33) ;  /* 0x0000000000087348 */ /* 0x000fea0003c00000 */
[----:B------:R0:W1:Y:S02]  /*1b20*/  SHFL.DOWN P3, R16, R15, R8, R9 ;  /* 0x080000080f107389 */ /* 0x0000640000060009 */
[----:B01----:R-:W-:Y:S05]  /*1b30*/  ENDCOLLECTIVE ;  /* 0x000000000000791b */ /* 0x003fea0003800000 */
.L_x_33:
[----:B------:R-:W-:Y:S01]  /*1b40*/  MOV R15, R20 ;  /* 0x00000014000f7202 */ /* 0x000fe20000000f00 */
[----:B------:R-:W-:-:S07]  /*1b50*/  IMAD.MOV.U32 R23, RZ, RZ, R16 ;  /* 0x000000ffff177224 */ /* 0x000fce00078e0010 */
[----:B------:R-:W-:Y:S05]  /*1b60*/  WARPSYNC.COLLECTIVE R0, `(.L_x_34) ;  /* 0x0000000000087348 */ /* 0x000fea0003c00000 */
[----:B------:R0:W1:Y:S02]  /*1b70*/  SHFL.DOWN P3, R16, R15, R8, R9 ;  /* 0x080000080f107389 */ /* 0x0000640000060009 */
[----:B01----:R-:W-:Y:S05]  /*1b80*/  ENDCOLLECTIVE ;  /* 0x000000000000791b */ /* 0x003fea0003800000 */
.L_x_34:
[----:B------:R-:W-:Y:S01]  /*1b90*/  MOV R8, 0x2 ;  /* 0x0000000200087802 */ /* 0x000fe20000000f00 */
[----:B------:R-:W-:-:S06]  /*1ba0*/  IMAD.MOV.U32 R22, RZ, RZ, R16 ;  /* 0x000000ffff167224 */ /* 0x000fcc00078e0010 */
[----:B------:R-:W-:-:S10]  /*1bb0*/  DADD R22, R20, R22 ;  /* 0x0000000014167229 */ /* 0x000fd40000000016 */
[----:B------:R-:W-:-:S07]  /*1bc0*/  IMAD.MOV.U32 R15, RZ, RZ, R23 ;  /* 0x000000ffff0f7224 */ /* 0x000fce00078e0017 */
[----:B------:R-:W-:Y:S05]  /*1bd0*/  WARPSYNC.COLLECTIVE R0, `(.L_x_35) ;  /* 0x0000000000087348 */ /* 0x000fea0003c00000 */
[----:B------:R0:W1:Y:S02]  /*1be0*/  SHFL.DOWN P3, R16, R15, R8, R9 ;  /* 0x080000080f107389 */ /* 0x0000640000060009 */
[----:B01----:R-:W-:Y:S05]  /*1bf0*/  ENDCOLLECTIVE ;  /* 0x000000000000791b */ /* 0x003fea0003800000 */
.L_x_35:
[----:B------:R-:W-:Y:S02]  /*1c00*/  IMAD.MOV.U32 R15, RZ, RZ, R22 ;  /* 0x000000ffff0f7224 */ /* 0x000fe400078e0016 */
[----:B------:R-:W-:-:S07]  /*1c10*/  IMAD.MOV.U32 R7, RZ, RZ, R16 ;  /* 0x000000ffff077224 */ /* 0x000fce00078e0010 */
[----:B------:R-:W-:Y:S05]  /*1c20*/  WARPSYNC.COLLECTIVE R0, `(.L_x_36) ;  /* 0x0000000000087348 */ /* 0x000fea0003c00000 */
[----:B------:R0:W1:Y:S02]  /*1c30*/  SHFL.DOWN P3, R16, R15, R8, R9 ;  /* 0x080000080f107389 */ /* 0x0000640000060009 */
[----:B01----:R-:W-:Y:S05]  /*1c40*/  ENDCOLLECTIVE ;  /* 0x000000000000791b */ /* 0x003fea0003800000 */
.L_x_36:
[----:B------:R-:W-:Y:S01]  /*1c50*/  IMAD.MOV.U32 R8, RZ, RZ, 0x1 ;  /* 0x00000001ff087424 */ /* 0x000fe200078e00ff */
[----:B------:R-:W-:-:S06]  /*1c60*/  MOV R6, R16 ;  /* 0x0000001000067202 */ /* 0x000fcc0000000f00 */
[----:B------:R-:W-:-:S10]  /*1c70*/  DADD R6, R22, R6 ;  /* 0x0000000016067229 */ /* 0x000fd40000000006 */
[----:B------:R-:W-:-:S07]  /*1c80*/  IMAD.MOV.U32 R15, RZ, RZ, R7 ;  /* 0x000000ffff0f7224 */ /* 0x000fce00078e0007 */
[----:B------:R-:W-:Y:S05]  /*1c90*/  WARPSYNC.COLLECTIVE R0, `(.L_x_37) ;  /* 0x0000000000087348 */ /* 0x000fea0003c00000 */
[----:B------:R0:W1:Y:S02]  /*1ca0*/  SHFL.DOWN P3, R16, R15, R8, R9 ;  /* 0x080000080f107389 */ /* 0x0000640000060009 */
[----:B01----:R-:W-:Y:S05]  /*1cb0*/  ENDCOLLECTIVE ;  /* 0x000000000000791b */ /* 0x003fea0003800000 */
.L_x_37:
[----:B------:R-:W-:Y:S01]  /*1cc0*/  IMAD.MOV.U32 R15, RZ, RZ, R6 ;  /* 0x000000ffff0f7224 */ /* 0x000fe200078e0006 */
[----:B------:R-:W-:-:S07]  /*1cd0*/  MOV R18, R16 ;  /* 0x0000001000127202 */ /* 0x000fce0000000f00 */
[----:B------:R-:W-:Y:S05]  /*1ce0*/  WARPSYNC.COLLECTIVE R0, `(.L_x_38) ;  /* 0x0000000000087348 */ /* 0x000fea0003c00000 */
[----:B------:R0:W1:Y:S02]  /*1cf0*/  SHFL.DOWN P3, R16, R15, R8, R9 ;  /* 0x080000080f107389 */ /* 0x0000640000060009 */
[----:B01----:R-:W-:Y:S05]  /*1d00*/  ENDCOLLECTIVE ;  /* 0x000000000000791b */ /* 0x003fea0003800000 */
.L_x_38:
[----:B------:R-:W-:Y:S05]  /*1d10*/  BRA `(.L_x_39) ;  /* 0xffffffe800047947 */ /* 0x000fea000383ffff */
.L_x_6:
[----:B------:R-:W-:Y:S01]  /*1d20*/  HFMA2 R8, -RZ, RZ, 0, 9.5367431640625e-07 ;  /* 0x00000010ff087431 */ /* 0x000fe200000001ff */
[----:B------:R-:W-:Y:S01]  /*1d30*/  BSSY B0, `(.L_x_40) ;  /* 0x0000007000007945 */ /* 0x000fe20003800000 */
[----:B------:R-:W-:Y:S02]  /*1d40*/  IMAD.MOV.U32 R15, RZ, RZ, R5 ;  /* 0x000000ffff0f7224 */ /* 0x000fe400078e0005 */
[----:B------:R-:W-:Y:S02]  /*1d50*/  IMAD.MOV.U32 R9, RZ, RZ, 0x1f ;  /* 0x0000001fff097424 */ /* 0x000fe400078e00ff */
[----:B------:R-:W-:-:S07]  /*1d60*/  IMAD.MOV.U32 R0, RZ, RZ, -0x1 ;  /* 0xffffffffff007424 */ /* 0x000fce00078e00ff */
[----:B-1---5:R-:W-:Y:S05]  /*1d70*/  WARPSYNC.COLLECTIVE R0, `(.L_x_41) ;  /* 0x0000000000087348 */ /* 0x022fea0003c00000 */
[----:B------:R0:W2:Y:S02]  /*1d80*/  SHFL.DOWN P3, R16, R15, R8, R9 ;  /* 0x080000080f107389 */ /* 0x0000a40000060009 */
[----:B012--5:R-:W-:Y:S05]  /*1d90*/  ENDCOLLECTIVE ;  /* 0x000000000000791b */ /* 0x027fea0003800000 */
.L_x_41:
[----:B------:R-:W-:Y:S05]  /*1da0*/  BSYNC B0 ;  /* 0x0000000000007941 */ /* 0x000fea0003800000 */
.L_x_40:
[----:B------:R-:W-:Y:S02]  /*1db0*/  HFMA2 R9, -RZ, RZ, 0, 1.847743988037109375e-06 ;  /* 0x0000001fff097431 */ /* 0x000fe400000001ff */
[----:B------:R-:W-:Y:S01]  /*1dc0*/  IMAD.MOV.U32 R15, RZ, RZ, R4 ;  /* 0x000000ffff0f7224 */ /* 0x000fe200078e0004 */
[----:B------:R-:W-:Y:S01]  /*1dd0*/  MOV R19, R16 ;  /* 0x0000001000137202 */ /* 0x000fe20000000f00 */
[----:B------:R-:W-:Y:S02]  /*1de0*/  IMAD.MOV.U32 R8, RZ, RZ, 0x10 ;  /* 0x00000010ff087424 */ /* 0x000fe400078e00ff */
[----:B------:R-:W-:-:S07]  /*1df0*/  IMAD.MOV.U32 R0, RZ, RZ, -0x1 ;  /* 0xffffffffff007424 */ /* 0x000fce00078e00ff */
[----:B------:R-:W-:Y:S05]  /*1e00*/  WARPSYNC.COLLECTIVE R0, `(.L_x_42) ;  /* 0x0000000000087348 */ /* 0x000fea0003c00000 */
[----:B------:R0:W1:Y:S02]  /*1e10*/  SHFL.DOWN P3, R16, R15, R8, R9 ;  /* 0x080000080f107389 */ /* 0x0000640000060009 */
[----:B01----:R-:W-:Y:S05]  /*1e20*/  ENDCOLLECTIVE ;  /* 0x000000000000791b */ /* 0x003fea0003800000 */
.L_x_42:
[----:B------:R-:W-:Y:S02]  /*1e30*/  IMAD.MOV.U32 R8, RZ, RZ, 0x8 ;  /* 0x00000008ff087424 */ /* 0x000fe400078e00ff */
[----:B------:R-:W-:-:S06]  /*1e40*/  IMAD.MOV.U32 R18, RZ, RZ, R16 ;  /* 0x000000ffff127224 */ /* 0x000fcc00078e0010 */
[----:B------:R-:W-:-:S10]  /*1e50*/  DADD R18, R18, R4 ;  /* 0x0000000012127229 */ /* 0x000fd40000000004 */
[----:B------:R-:W-:-:S07]  /*1e60*/  MOV R15, R19 ;  /* 0x00000013000f7202 */ /* 0x000fce0000000f00 */
[----:B------:R-:W-:Y:S05]  /*1e70*/  WARPSYNC.COLLECTIVE R0, `(.L_x_43) ;  /* 0x0000000000087348 */ /* 0x000fea0003c00000 */
[----:B------:R0:W1:Y:S02]  /*1e80*/  SHFL.DOWN P3, R16, R15, R8, R9 ;  /* 0x080000080f107389 */ /* 0x0000640000060009 */
[----:B01----:R-:W-:Y:S05]  /*1e90*/  ENDCOLLECTIVE ;  /* 0x000000000000791b */ /* 0x003fea0003800000 */
.L_x_43:
[----:B------:R-:W-:Y:S01]  /*1ea0*/  MOV R15, R18 ;  /* 0x00000012000f7202 */ /* 0x000fe20000000f00 */
[----:B------:R-:W-:-:S07]  /*1eb0*/  IMAD.MOV.U32 R21, RZ, RZ, R16 ;  /* 0x000000ffff157224 */ /* 0x000fce00078e0010 */
[----:B------:R-:W-:Y:S05]  /*1ec0*/  WARPSYNC.COLLECTIVE R0, `(.L_x_44) ;  /* 0x0000000000087348 */ /* 0x000fea0003c00000 */
[----:B------:R0:W1:Y:S02]  /*1ed0*/  SHFL.DOWN P3, R16, R15, R8, R9 ;  /* 0x080000080f107389 */ /* 0x0000640000060009 */
[----:B01----:R-:W-:Y:S05]  /*1ee0*/  ENDCOLLECTIVE ;  /* 0x000000000000791b */ /* 0x003fea0003800000 */
.L_x_44:
[----:B------:R-:W-:Y:S01]  /*1ef0*/  MOV R8, 0x4 ;  /* 0x0000000400087802 */ /* 0x000fe20000000f00 */
[----:B------:R-:W-:-:S06]  /*1f00*/  IMAD.MOV.U32 R20, RZ, RZ, R16 ;  /* 0x000000ffff147224 */ /* 0x000fcc00078e0010 */
[----:B------:R-:W-:-:S10]  /*1f10*/  DADD R20, R18, R20 ;  /* 0x0000000012147229 */ /* 0x000fd40000000014 */
[----:B------:R-:W-:-:S07]  /*1f20*/  IMAD.MOV.U32 R15, RZ, RZ, R21 ;  /* 0x000000ffff0f7224 */ /* 0x000fce00078e0015 */
[----:B------:R-:W-:Y:S05]  /*1f30*/  WARPSYNC.COLLECTIVE R0, `(.L_x_45) ;  /* 0x0000000000087348 */ /* 0x000fea0003c00000 */
[----:B------:R0:W1:Y:S02]  /*1f40*/  SHFL.DOWN P3, R16, R15, R8, R9 ;  /* 0x080000080f107389 */ /* 0x0000640000060009 */
[----:B01----:R-:W-:Y:S05]  /*1f50*/  ENDCOLLECTIVE ;  /* 0x000000000000791b */ /* 0x003fea0003800000 */
.L_x_45:
[----:B------:R-:W-:Y:S02]  /*1f60*/  IMAD.MOV.U32 R15, RZ, RZ, R20 ;  /* 0x000000ffff0f7224 */ /* 0x000fe400078e0014 */
[----:B------:R-:W-:-:S07]  /*1f70*/  IMAD.MOV.U32 R23, RZ, RZ, R16 ;  /* 0x000000ffff177224 */ /* 0x000fce00078e0010 */
[----:B------:R-:W-:Y:S05]  /*1f80*/  WARPSYNC.COLLECTIVE R0, `(.L_x_46) ;  /* 0x0000000000087348 */ /* 0x000fea0003c00000 */
[----:B------:R0:W1:Y:S02]  /*1f90*/  SHFL.DOWN P3, R16, R15, R8, R9 ;  /* 0x080000080f107389 */ /* 0x0000640000060009 */
[----:B01----:R-:W-:Y:S05]  /*1fa0*/  ENDCOLLECTIVE ;  /* 0x000000000000791b */ /* 0x003fea0003800000 */
.L_x_46:
[----:B------:R-:W-:Y:S01]  /*1fb0*/  IMAD.MOV.U32 R8, RZ, RZ, 0x2 ;  /* 0x00000002ff087424 */ /* 0x000fe200078e00ff */
[----:B------:R-:W-:-:S06]  /*1fc0*/  MOV R22, R16 ;  /* 0x0000001000167202 */ /* 0x000fcc0000000f00 */
[----:B------:R-:W-:-:S10]  /*1fd0*/  DADD R22, R20, R22 ;  /* 0x0000000014167229 */ /* 0x000fd40000000016 */
[----:B------:R-:W-:-:S07]  /*1fe0*/  IMAD.MOV.U32 R15, RZ, RZ, R23 ;  /* 0x000000ffff0f7224 */ /* 0x000fce00078e0017 */
[----:B------:R-:W-:Y:S05]  /*1ff0*/  WARPSYNC.COLLECTIVE R0, `(.L_x_47) ;  /* 0x0000000000087348 */ /* 0x000fea0003c00000 */
[----:B------:R0:W1:Y:S02]  /*2000*/  SHFL.DOWN P3, R16, R15, R8, R9 ;  /* 0x080000080f107389 */ /* 0x0000640000060009 */
[----:B01----:R-:W-:Y:S05]  /*2010*/  ENDCOLLECTIVE ;  /* 0x000000000000791b */ /* 0x003fea0003800000 */
.L_x_47:
[----:B------:R-:W-:Y:S01]  /*2020*/  IMAD.MOV.U32 R15, RZ, RZ, R22 ;  /* 0x000000ffff0f7224 */ /* 0x000fe200078e0016 */
[----:B------:R-:W-:-:S07]  /*2030*/  MOV R5, R16 ;  /* 0x0000001000057202 */ /* 0x000fce0000000f00 */
[----:B------:R-:W-:Y:S05]  /*2040*/  WARPSYNC.COLLECTIVE R0, `(.L_x_48) ;  /* 0x0000000000087348 */ /* 0x000fea0003c00000 */
[----:B------:R0:W1:Y:S02]  /*2050*/  SHFL.DOWN P3, R16, R15, R8, R9 ;  /* 0x080000080f107389 */ /* 0x0000640000060009 */
[----:B01----:R-:W-:Y:S05]  /*2060*/  ENDCOLLECTIVE ;  /* 0x000000000000791b */ /* 0x003fea0003800000 */
.L_x_48:
[----:B------:R-:W-:Y:S02]  /*2070*/  IMAD.MOV.U32 R8, RZ, RZ, 0x1 ;  /* 0x00000001ff087424 */ /* 0x000fe400078e00ff */
[----:B------:R-:W-:-:S06]  /*2080*/  IMAD.MOV.U32 R4, RZ, RZ, R16 ;  /* 0x000000ffff047224 */ /* 0x000fcc00078e0010 */
[----:B------:R-:W-:-:S10]  /*2090*/  DADD R4, R22, R4 ;  /* 0x0000000016047229 */ /* 0x000fd40000000004 */
[----:B------:R-:W-:-:S07]  /*20a0*/  MOV R15, R5 ;  /* 0x00000005000f7202 */ /* 0x000fce0000000f00 */
[----:B------:R-:W-:Y:S05]  /*20b0*/  WARPSYNC.COLLECTIVE R0, `(.L_x_49) ;  /* 0x0000000000087348 */ /* 0x000fea0003c00000 */
[----:B------:R0:W1:Y:S02]  /*20c0*/  SHFL.DOWN P3, R16, R15, R8, R9 ;  /* 0x080000080f107389 */ /* 0x0000640000060009 */
[----:B01----:R-:W-:Y:S05]  /*20d0*/  ENDCOLLECTIVE ;  /* 0x000000000000791b */ /* 0x003fea0003800000 */
.L_x_49:
[----:B------:R-:W-:Y:S01]  /*20e0*/  MOV R15, R4 ;  /* 0x00000004000f7202 */ /* 0x000fe20000000f00 */
[----:B------:R-:W-:-:S07]  /*20f0*/  IMAD.MOV.U32 R17, RZ, RZ, R16 ;  /* 0x000000ffff117224 */ /* 0x000fce00078e0010 */
[----:B------:R-:W-:Y:S05]  /*2100*/  WARPSYNC.COLLECTIVE R0, `(.L_x_50) ;  /* 0x0000000000087348 */ /* 0x000fea0003c00000 */
[----:B------:R0:W1:Y:S02]  /*2110*/  SHFL.DOWN P3, R16, R15, R8, R9 ;  /* 0x080000080f107389 */ /* 0x0000640000060009 */
[----:B01----:R-:W-:Y:S05]  /*2120*/  ENDCOLLECTIVE ;  /* 0x000000000000791b */ /* 0x003fea0003800000 */
.L_x_50:
[----:B------:R-:W-:Y:S05]  /*2130*/  BRA `(.L_x_51) ;  /* 0xffffffe400507947 */ /* 0x000fea000383ffff */
.L_x_9:
[----:B0-----:R-:W-:Y:S02]  /*2140*/  HFMA2 R9, -RZ, RZ, 0, 1.847743988037109375e-06 ;  /* 0x0000001fff097431 */ /* 0x001fe400000001ff */
[----:B--2---:R-:W-:Y:S02]  /*2150*/  IMAD.MOV.U32 R15, RZ, RZ, R5 ;  /* 0x000000ffff0f7224 */ /* 0x004fe400078e0005 */
[----:B------:R-:W-:Y:S02]  /*2160*/  IMAD.MOV.U32 R8, RZ, RZ, 0x10 ;  /* 0x00000010ff087424 */ /* 0x000fe400078e00ff */
[----:B------:R-:W-:-:S07]  /*2170*/  IMAD.MOV.U32 R0, RZ, RZ, -0x1 ;  /* 0xffffffffff007424 */ /* 0x000fce00078e00ff */
[----:B-1---5:R-:W-:Y:S05]  /*2180*/  WARPSYNC.COLLECTIVE R0, `(.L_x_52) ;  /* 0x0000000000087348 */ /* 0x022fea0003c00000 */
[----:B------:R0:W2:Y:S02]  /*2190*/  SHFL.DOWN P3, R16, R15, R8, R9 ;  /* 0x080000080f107389 */ /* 0x0000a40000060009 */
[----:B012--5:R-:W-:Y:S05]  /*21a0*/  ENDCOLLECTIVE ;  /* 0x000000000000791b */ /* 0x027fea0003800000 */
.L_x_52:
[----:B------:R-:W-:Y:S01]  /*21b0*/  MOV R15, R4 ;  /* 0x00000004000f7202 */ /* 0x000fe20000000f00 */
[----:B------:R-:W-:-:S07]  /*21c0*/  IMAD.MOV.U32 R19, RZ, RZ, R16 ;  /* 0x000000ffff137224 */ /* 0x000fce00078e0010 */
[----:B------:R-:W-:Y:S05]  /*21d0*/  WARPSYNC.COLLECTIVE R0, `(.L_x_53) ;  /* 0x0000000000087348 */ /* 0x000fea0003c00000 */
[----:B------:R0:W1:Y:S02]  /*21e0*/  SHFL.DOWN P3, R16, R15, R8, R9 ;  /* 0x080000080f107389 */ /* 0x0000640000060009 */
[----:B01----:R-:W-:Y:S05]  /*21f0*/  ENDCOLLECTIVE ;  /* 0x000000000000791b */ /* 0x003fea0003800000 */
.L_x_53:
[----:B------:R-:W-:Y:S01]  /*2200*/  MOV R8, 0x8 ;  /* 0x0000000800087802 */ /* 0x000fe20000000f00 */
[----:B------:R-:W-:-:S06]  /*2210*/  IMAD.MOV.U32 R18, RZ, RZ, R16 ;  /* 0x000000ffff127224 */ /* 0x000fcc00078e0010 */
[----:B------:R-:W-:-:S10]  /*2220*/  DADD R18, R4, R18 ;  /* 0x0000000004127229 */ /* 0x000fd40000000012 */
[----:B------:R-:W-:-:S07]  /*2230*/  IMAD.MOV.U32 R15, RZ, RZ, R19 ;  /* 0x000000ffff0f7224 */ /* 0x000fce00078e0013 */
[----:B------:R-:W-:Y:S05]  /*2240*/  WARPSYNC.COLLECTIVE R0, `(.L_x_54) ;  /* 0x0000000000087348 */ /* 0x000fea0003c00000 */
[----:B------:R0:W1:Y:S02]  /*2250*/  SHFL.DOWN P3, R16, R15, R8, R9 ;  /* 0x080000080f107389 */ /* 0x0000640000060009 */
[----:B01----:R-:W-:Y:S05]  /*2260*/  ENDCOLLECTIVE ;  /* 0x000000000000791b */ /* 0x003fea0003800000 */
.L_x_54:
[----:B------:R-:W-:Y:S02]  /*2270*/  IMAD.MOV.U32 R15, RZ, RZ, R18 ;  /* 0x000000ffff0f7224 */ /* 0x000fe400078e0012 */
[----:B------:R-:W-:-:S07]  /*2280*/  IMAD.MOV.U32 R21, RZ, RZ, R16 ;  /* 0x000000ffff157224 */ /* 0x000fce00078e0010 */
[----:B------:R-:W-:Y:S05]  /*2290*/  WARPSYNC.COLLECTIVE R0, `(.L_x_55) ;  /* 0x0000000000087348 */ /* 0x000fea0003c00000 */
[----:B------:R0:W1:Y:S02]  /*22a0*/  SHFL.DOWN P3, R16, R15, R8, R9 ;  /* 0x080000080f107389 */ /* 0x0000640000060009 */
[----:B01----:R-:W-:Y:S05]  /*22b0*/  ENDCOLLECTIVE ;  /* 0x000000000000791b */ /* 0x003fea0003800000 */
.L_x_55:
[----:B------:R-:W-:Y:S01]  /*22c0*/  IMAD.MOV.U32 R8, RZ, RZ, 0x4 ;  /* 0x00000004ff087424 */ /* 0x000fe200078e00ff */
[----:B------:R-:W-:-:S06]  /*22d0*/  MOV R20, R16 ;  /* 0x0000001000147202 */ /* 0x000fcc0000000f00 */
[----:B------:R-:W-:-:S10]  /*22e0*/  DADD R20, R18, R20 ;  /* 0x0000000012147229 */ /* 0x000fd40000000014 */
[----:B------:R-:W-:-:S07]  /*22f0*/  IMAD.MOV.U32 R15, RZ, RZ, R21 ;  /* 0x000000ffff0f7224 */ /* 0x000fce00078e0015 */
[----:B------:R-:W-:Y:S05]  /*2300*/  WARPSYNC.COLLECTIVE R0, `(.L_x_56) ;  /* 0x0000000000087348 */ /* 0x000fea0003c00000 */
[----:B------:R0:W1:Y:S02]  /*2310*/  SHFL.DOWN P3, R16, R15, R8, R9 ;  /* 0x080000080f107389 */ /* 0x0000640000060009 */
[----:B01----:R-:W-:Y:S05]  /*2320*/  ENDCOLLECTIVE ;  /* 0x000000000000791b */ /* 0x003fea0003800000 */
.L_x_56:
[----:B------:R-:W-:Y:S01]  /*2330*/  IMAD.MOV.U32 R15, RZ, RZ, R20 ;  /* 0x000000ffff0f7224 */ /* 0x000fe200078e0014 */
[----:B------:R-:W-:-:S07]  /*2340*/  MOV R23, R16 ;  /* 0x0000001000177202 */ /* 0x000fce0000000f00 */
[----:B------:R-:W-:Y:S05]  /*2350*/  WARPSYNC.COLLECTIVE R0, `(.L_x_57) ;  /* 0x0000000000087348 */ /* 0x000fea0003c00000 */
[----:B------:R0:W1:Y:S02]  /*2360*/  SHFL.DOWN P3, R16, R15, R8, R9 ;  /* 0x080000080f107389 */ /* 0x0000640000060009 */
[----:B01----:R-:W-:Y:S05]  /*2370*/  ENDCOLLECTIVE ;  /* 0x000000000000791b */ /* 0x003fea0003800000 */
.L_x_57:
[----:B------:R-:W-:Y:S02]  /*2380*/  IMAD.MOV.U32 R8, RZ, RZ, 0x2 ;  /* 0x00000002ff087424 */ /* 0x000fe400078e00ff */
[----:B------:R-:W-:-:S06]  /*2390*/  IMAD.MOV.U32 R22, RZ, RZ, R16 ;  /* 0x000000ffff167224 */ /* 0x000fcc00078e0010 */
[----:B------:R-:W-:-:S10]  /*23a0*/  DADD R22, R20, R22 ;  /* 0x0000000014167229 */ /* 0x000fd40000000016 */
[----:B------:R-:W-:-:S07]  /*23b0*/  MOV R15, R23 ;  /* 0x00000017000f7202 */ /* 0x000fce0000000f00 */
[----:B------:R-:W-:Y:S05]  /*23c0*/  WARPSYNC.COLLECTIVE R0, `(.L_x_58) ;  /* 0x0000000000087348 */ /* 0x000fea0003c00000 */
[----:B------:R0:W1:Y:S02]  /*23d0*/  SHFL.DOWN P3, R16, R15, R8, R9 ;  /* 0x080000080f107389 */ /* 0x0000640000060009 */
[----:B01----:R-:W-:Y:S05]  /*23e0*/  ENDCOLLECTIVE ;  /* 0x000000000000791b */ /* 0x003fea0003800000 */
.L_x_58:
[----:B------:R-:W-:Y:S01]  /*23f0*/  MOV R15, R22 ;  /* 0x00000016000f7202 */ /* 0x000fe20000000f00 */
[----:B------:R-:W-:-:S07]  /*2400*/  IMAD.MOV.U32 R5, RZ, RZ, R16 ;  /* 0x000000ffff057224 */ /* 0x000fce00078e0010 */
[----:B------:R-:W-:Y:S05]  /*2410*/  WARPSYNC.COLLECTIVE R0, `(.L_x_59) ;  /* 0x0000000000087348 */ /* 0x000fea0003c00000 */
[----:B------:R0:W1:Y:S02]  /*2420*/  SHFL.DOWN P3, R16, R15, R8, R9 ;  /* 0x080000080f107389 */ /* 0x0000640000060009 */
[----:B01----:R-:W-:Y:S05]  /*2430*/  ENDCOLLECTIVE ;  /* 0x000000000000791b */ /* 0x003fea0003800000 */
.L_x_59:
[----:B------:R-:W-:Y:S01]  /*2440*/  MOV R8, 0x1 ;  /* 0x0000000100087802 */ /* 0x000fe20000000f00 */
[----:B------:R-:W-:-:S06]  /*2450*/  IMAD.MOV.U32 R4, RZ, RZ, R16 ;  /* 0x000000ffff047224 */ /* 0x000fcc00078e0010 */
[----:B------:R-:W-:-:S10]  /*2460*/  DADD R4, R22, R4 ;  /* 0x0000000016047229 */ /* 0x000fd40000000004 */
[----:B------:R-:W-:-:S07]  /*2470*/  IMAD.MOV.U32 R15, RZ, RZ, R5 ;  /* 0x000000ffff0f7224 */ /* 0x000fce00078e0005 */
[----:B------:R-:W-:Y:S05]  /*2480*/  WARPSYNC.COLLECTIVE R0, `(.L_x_60) ;  /* 0x0000000000087348 */ /* 0x000fea0003c00000 */
[----:B------:R0:W1:Y:S02]  /*2490*/  SHFL.DOWN P3, R16, R15, R8, R9 ;  /* 0x080000080f107389 */ /* 0x0000640000060009 */
[----:B01----:R-:W-:Y:S05]  /*24a0*/  ENDCOLLECTIVE ;  /* 0x000000000000791b */ /* 0x003fea0003800000 */
.L_x_60:
[----:B------:R-:W-:Y:S02]  /*24b0*/  IMAD.MOV.U32 R15, RZ, RZ, R4 ;  /* 0x000000ffff0f7224 */ /* 0x000fe400078e0004 */
[----:B------:R-:W-:-:S07]  /*24c0*/  IMAD.MOV.U32 R17, RZ, RZ, R16 ;  /* 0x000000ffff117224 */ /* 0x000fce00078e0010 */
[----:B------:R-:W-:Y:S05]  /*24d0*/  WARPSYNC.COLLECTIVE R0, `(.L_x_61) ;  /* 0x0000000000087348 */ /* 0x000fea0003c00000 */
[----:B------:R0:W1:Y:S02]  /*24e0*/  SHFL.DOWN P3, R16, R15, R8, R9 ;  /* 0x080000080f107389 */ /* 0x0000640000060009 */
[----:B01----:R-:W-:Y:S05]  /*24f0*/  ENDCOLLECTIVE ;  /* 0x000000000000791b */ /* 0x003fea0003800000 */
.L_x_61:
[----:B------:R-:W-:Y:S05]  /*2500*/  BRA `(.L_x_62) ;  /* 0xffffffe000c47947 */ /* 0x000fea000383ffff */
.L_x_10:
[----:B------:R-:W-:Y:S01]  /*2510*/  BSSY B0, `(.L_x_63) ;  /* 0x0000008000007945 */ /* 0x000fe20003800000 */
[----:B------:R-:W-:Y:S01]  /*2520*/  MOV R15, R3 ;  /* 0x00000003000f7202 */ /* 0x000fe20000000f00 */
[----:B0-----:R-:W-:Y:S01]  /*2530*/  IMAD.MOV.U32 R8, RZ, RZ, 0x10 ;  /* 0x00000010ff087424 */ /* 0x001fe200078e00ff */
[----:B------:R-:W-:Y:S01]  /*2540*/  MOV R0, 0xffffffff ;  /* 0xffffffff00007802 */ /* 0x000fe20000000f00 */
[----:B------:R-:W-:-:S07]  /*2550*/  IMAD.MOV.U32 R9, RZ, RZ, 0x1f ;  /* 0x0000001fff097424 */ /* 0x000fce00078e00ff */
[----:B-12--5:R-:W-:Y:S05]  /*2560*/  WARPSYNC.COLLECTIVE R0, `(.L_x_64) ;  /* 0x0000000000087348 */ /* 0x026fea0003c00000 */
[----:B------:R0:W3:Y:S02]  /*2570*/  SHFL.DOWN P3, R16, R15, R8, R9 ;  /* 0x080000080f107389 */ /* 0x0000e40000060009 */
[----:B0123-5:R-:W-:Y:S05]  /*2580*/  ENDCOLLECTIVE ;  /* 0x000000000000791b */ /* 0x02ffea0003800000 */
.L_x_64:
[----:B------:R-:W-:Y:S05]  /*2590*/  BSYNC B0 ;  /* 0x0000000000007941 */ /* 0x000fea0003800000 */
.L_x_63:
[----:B------:R-:W-:Y:S02]  /*25a0*/  HFMA2 R8, -RZ, RZ, 0, 9.5367431640625e-07 ;  /* 0x00000010ff087431 */ /* 0x000fe400000001ff */
[----:B------:R-:W-:Y:S02]  /*25b0*/  IMAD.MOV.U32 R15, RZ, RZ, R2 ;  /* 0x000000ffff0f7224 */ /* 0x000fe400078e0002 */
[----:B------:R-:W-:Y:S02]  /*25c0*/  IMAD.MOV.U32 R9, RZ, RZ, 0x1f ;  /* 0x0000001fff097424 */ /* 0x000fe400078e00ff */
[----:B------:R-:W-:Y:S02]  /*25d0*/  IMAD.MOV.U32 R0, RZ, RZ, -0x1 ;  /* 0xffffffffff007424 */ /* 0x000fe400078e00ff */
[----:B------:R-:W-:-:S07]  /*25e0*/  IMAD.MOV.U32 R19, RZ, RZ, R16 ;  /* 0x000000ffff137224 */ /* 0x000fce00078e0010 */
[----:B------:R-:W-:Y:S05]  /*25f0*/  WARPSYNC.COLLECTIVE R0, `(.L_x_65) ;  /* 0x0000000000087348 */ /* 0x000fea0003c00000 */
[----:B------:R0:W1:Y:S02]  /*2600*/  SHFL.DOWN P3, R16, R15, R8, R9 ;  /* 0x080000080f107389 */ /* 0x0000640000060009 */
[----:B01----:R-:W-:Y:S05]  /*2610*/  ENDCOLLECTIVE ;  /* 0x000000000000791b */ /* 0x003fea0003800000 */
.L_x_65:
[----:B------:R-:W-:Y:S01]  /*2620*/  IMAD.MOV.U32 R8, RZ, RZ, 0x8 ;  /* 0x00000008ff087424 */ /* 0x000fe200078e00ff */
[----:B------:R-:W-:-:S06]  /*2630*/  MOV R18, R16 ;  /* 0x0000001000127202 */ /* 0x000fcc0000000f00 */
[----:B------:R-:W-:-:S10]  /*2640*/  DADD R18, R18, R2 ;  /* 0x0000000012127229 */ /* 0x000fd40000000002 */
[----:B------:R-:W-:-:S07]  /*2650*/  IMAD.MOV.U32 R15, RZ, RZ, R19 ;  /* 0x000000ffff0f7224 */ /* 0x000fce00078e0013 */
[----:B------:R-:W-:Y:S05]  /*2660*/  WARPSYNC.COLLECTIVE R0, `(.L_x_66) ;  /* 0x0000000000087348 */ /* 0x000fea0003c00000 */
[----:B------:R0:W1:Y:S02]  /*2670*/  SHFL.DOWN P3, R16, R15, R8, R9 ;  /* 0x080000080f107389 */ /* 0x0000640000060009 */
[----:B01----:R-:W-:Y:S05]  /*2680*/  ENDCOLLECTIVE ;  /* 0x000000000000791b */ /* 0x003fea0003800000 */
.L_x_66:
[----:B------:R-:W-:Y:S01]  /*2690*/  IMAD.MOV.U32 R15, RZ, RZ, R18 ;  /* 0x000000ffff0f7224 */ /* 0x000fe200078e0012 */
[----:B------:R-:W-:-:S07]  /*26a0*/  MOV R21, R16 ;  /* 0x0000001000157202 */ /* 0x000fce0000000f00 */
[----:B------:R-:W-:Y:S05]  /*26b0*/  WARPSYNC.COLLECTIVE R0, `(.L_x_67) ;  /* 0x0000000000087348 */ /* 0x000fea0003c00000 */
[----:B------:R0:W1:Y:S02]  /*26c0*/  SHFL.DOWN P3, R16, R15, R8, R9 ;  /* 0x080000080f107389 */ /* 0x0000640000060009 */
[----:B01----:R-:W-:Y:S05]  /*26d0*/  ENDCOLLECTIVE ;  /* 0x000000000000791b */ /* 0x003fea0003800000 */
.L_x_67:
[----:B------:R-:W-:Y:S02]  /*26e0*/  IMAD.MOV.U32 R8, RZ, RZ, 0x4 ;  /* 0x00000004ff087424 */ /* 0x000fe400078e00ff */
[----:B------:R-:W-:-:S06]  /*26f0*/  IMAD.MOV.U32 R20, RZ, RZ, R16 ;  /* 0x000000ffff147224 */ /* 0x000fcc00078e0010 */
[----:B------:R-:W-:-:S10]  /*2700*/  DADD R20, R18, R20 ;  /* 0x0000000012147229 */ /* 0x000fd40000000014 */
[----:B------:R-:W-:-:S07]  /*2710*/  MOV R15, R21 ;  /* 0x00000015000f7202 */ /* 0x000fce0000000f00 */
[----:B------:R-:W-:Y:S05]  /*2720*/  WARPSYNC.COLLECTIVE R0, `(.L_x_68) ;  /* 0x0000000000087348 */ /* 0x000fea0003c00000 */
[----:B------:R0:W1:Y:S02]  /*2730*/  SHFL.DOWN P3, R16, R15, R8, R9 ;  /* 0x080000080f107389 */ /* 0x0000640000060009 */
[----:B01----:R-:W-:Y:S05]  /*2740*/  ENDCOLLECTIVE ;  /* 0x000000000000791b */ /* 0x003fea0003800000 */
.L_x_68:
[----:B------:R-:W-:Y:S01]  /*2750*/  MOV R15, R20 ;  /* 0x00000014000f7202 */ /* 0x000fe20000000f00 */
[----:B------:R-:W-:-:S07]  /*2760*/  IMAD.MOV.U32 R23, RZ, RZ, R16 ;  /* 0x000000ffff177224 */ /* 0x000fce00078e0010 */
[----:B------:R-:W-:Y:S05]  /*2770*/  WARPSYNC.COLLECTIVE R0, `(.L_x_69) ;  /* 0x0000000000087348 */ /* 0x000fea0003c00000 */
[----:B------:R0:W1:Y:S02]  /*2780*/  SHFL.DOWN P3, R16, R15, R8, R9 ;  /* 0x080000080f107389 */ /* 0x0000640000060009 */
[----:B01----:R-:W-:Y:S05]  /*2790*/  ENDCOLLECTIVE ;  /* 0x000000000000791b */ /* 0x003fea0003800000 */
.L_x_69:
[----:B------:R-:W-:Y:S01]  /*27a0*/  MOV R8, 0x2 ;  /* 0x0000000200087802 */ /* 0x000fe20000000f00 */
[----:B------:R-:W-:-:S06]  /*27b0*/  IMAD.MOV.U32 R22, RZ, RZ, R16 ;  /* 0x000000ffff167224 */ /* 0x000fcc00078e0010 */
[----:B------:R-:W-:-:S10]  /*27c0*/  DADD R22, R20, R22 ;  /* 0x0000000014167229 */ /* 0x000fd40000000016 */
[----:B------:R-:W-:-:S07]  /*27d0*/  IMAD.MOV.U32 R15, RZ, RZ, R23 ;  /* 0x000000ffff0f7224 */ /* 0x000fce00078e0017 */
[----:B------:R-:W-:Y:S05]  /*27e0*/  WARPSYNC.COLLECTIVE R0, `(.L_x_70) ;  /* 0x0000000000087348 */ /* 0x000fea0003c00000 */
[----:B------:R0:W1:Y:S02]  /*27f0*/  SHFL.DOWN P3, R16, R15, R8, R9 ;  /* 0x080000080f107389 */ /* 0x0000640000060009 */
[----:B01----:R-:W-:Y:S05]  /*2800*/  ENDCOLLECTIVE ;  /* 0x000000000000791b */ /* 0x003fea0003800000 */
.L_x_70:
[----:B------:R-:W-:Y:S02]  /*2810*/  IMAD.MOV.U32 R15, RZ, RZ, R22 ;  /* 0x000000ffff0f7224 */ /* 0x000fe400078e0016 */
[----:B------:R-:W-:-:S07]  /*2820*/  IMAD.MOV.U32 R3, RZ, RZ, R16 ;  /* 0x000000ffff037224 */ /* 0x000fce00078e0010 */
[----:B------:R-:W-:Y:S05]  /*2830*/  WARPSYNC.COLLECTIVE R0, `(.L_x_71) ;  /* 0x0000000000087348 */ /* 0x000fea0003c00000 */
[----:B------:R0:W1:Y:S02]  /*2840*/  SHFL.DOWN P3, R16, R15, R8, R9 ;  /* 0x080000080f107389 */ /* 0x0000640000060009 */
[----:B01----:R-:W-:Y:S05]  /*2850*/  ENDCOLLECTIVE ;  /* 0x000000000000791b */ /* 0x003fea0003800000 */
.L_x_71:
[----:B------:R-:W-:Y:S01]  /*2860*/  IMAD.MOV.U32 R8, RZ, RZ, 0x1 ;  /* 0x00000001ff087424 */ /* 0x000fe200078e00ff */
[----:B------:R-:W-:-:S06]  /*2870*/  MOV R2, R16 ;  /* 0x0000001000027202 */ /* 0x000fcc0000000f00 */
[----:B------:R-:W-:-:S10]  /*2880*/  DADD R2, R22, R2 ;  /* 0x0000000016027229 */ /* 0x000fd40000000002 */
[----:B------:R-:W-:-:S07]  /*2890*/  IMAD.MOV.U32 R15, RZ, RZ, R3 ;  /* 0x000000ffff0f7224 */ /* 0x000fce00078e0003 */
[----:B------:R-:W-:Y:S05]  /*28a0*/  WARPSYNC.COLLECTIVE R0, `(.L_x_72) ;  /* 0x0000000000087348 */ /* 0x000fea0003c00000 */
[----:B------:R0:W1:Y:S02]  /*28b0*/  SHFL.DOWN P3, R16, R15, R8, R9 ;  /* 0x080000080f107389 */ /* 0x0000640000060009 */
[----:B01----:R-:W-:Y:S05]  /*28c0*/  ENDCOLLECTIVE ;  /* 0x000000000000791b */ /* 0x003fea0003800000 */
.L_x_72:
[----:B------:R-:W-:Y:S01]  /*28d0*/  IMAD.MOV.U32 R15, RZ, RZ, R2 ;  /* 0x000000ffff0f7224 */ /* 0x000fe200078e0002 */
[----:B------:R-:W-:-:S07]  /*28e0*/  MOV R17, R16 ;  /* 0x0000001000117202 */ /* 0x000fce0000000f00 */
[----:B------:R-:W-:Y:S05]  /*28f0*/  WARPSYNC.COLLECTIVE R0, `(.L_x_73) ;  /* 0x0000000000087348 */ /* 0x000fea0003c00000 */
[----:B------:R0:W1:Y:S02]  /*2900*/  SHFL.DOWN P3, R16, R15, R8, R9 ;  /* 0x080000080f107389 */ /* 0x0000640000060009 */
[----:B01----:R-:W-:Y:S05]  /*2910*/  ENDCOLLECTIVE ;  /* 0x000000000000791b */ /* 0x003fea0003800000 */
.L_x_73:
[----:B------:R-:W-:Y:S05]  /*2920*/  BRA `(.L_x_74) ;  /* 0xffffffe0000c7947 */ /* 0x000fea000383ffff */
.L_x_12:
[----:B0-----:R-:W-:Y:S02]  /*2930*/  HFMA2 R8, -RZ, RZ, 0, 9.5367431640625e-07 ;  /* 0x00000010ff087431 */ /* 0x001fe400000001ff */
[----:B---3--:R-:W-:Y:S02]  /*2940*/  IMAD.MOV.U32 R15, RZ, RZ, R3 ;  /* 0x000000ffff0f7224 */ /* 0x008fe400078e0003 */
[----:B------:R-:W-:Y:S02]  /*2950*/  IMAD.MOV.U32 R9, RZ, RZ, 0x1f ;  /* 0x0000001fff097424 */ /* 0x000fe400078e00ff */
[----:B------:R-:W-:-:S07]  /*2960*/  IMAD.MOV.U32 R0, RZ, RZ, -0x1 ;  /* 0xffffffffff007424 */ /* 0x000fce00078e00ff */
[----:B-12--5:R-:W-:Y:S05]  /*2970*/  WARPSYNC.COLLECTIVE R0, `(.L_x_75) ;  /* 0x0000000000087348 */ /* 0x026fea0003c00000 */
[----:B------:R0:W3:Y:S02]  /*2980*/  SHFL.DOWN P3, R16, R15, R8, R9 ;  /* 0x080000080f107389 */ /* 0x0000e40000060009 */
[----:B0123-5:R-:W-:Y:S05]  /*2990*/  ENDCOLLECTIVE ;  /* 0x000000000000791b */ /* 0x02ffea0003800000 */
.L_x_75:
[----:B------:R-:W-:Y:S01]  /*29a0*/  IMAD.MOV.U32 R15, RZ, RZ, R2 ;  /* 0x000000ffff0f7224 */ /* 0x000fe200078e0002 */
[----:B------:R-:W-:-:S07]  /*29b0*/  MOV R19, R16 ;  /* 0x0000001000137202 */ /* 0x000fce0000000f00 */
[----:B------:R-:W-:Y:S05]  /*29c0*/  WARPSYNC.COLLECTIVE R0, `(.L_x_76) ;  /* 0x0000000000087348 */ /* 0x000fea0003c00000 */
[----:B------:R0:W1:Y:S02]  /*29d0*/  SHFL.DOWN P3, R16, R15, R8, R9 ;  /* 0x080000080f107389 */ /* 0x0000640000060009 */
[----:B01----:R-:W-:Y:S05]  /*29e0*/  ENDCOLLECTIVE ;  /* 0x000000000000791b */ /* 0x003fea0003800000 */
.L_x_76:
[----:B------:R-:W-:Y:S02]  /*29f0*/  IMAD.MOV.U32 R8, RZ, RZ, 0x8 ;  /* 0x00000008ff087424 */ /* 0x000fe400078e00ff */
[----:B------:R-:W-:-:S06]  /*2a00*/  IMAD.MOV.U32 R18, RZ, RZ, R16 ;  /* 0x000000ffff127224 */ /* 0x000fcc00078e0010 */
[----:B------:R-:W-:-:S10]  /*2a10*/  DADD R18, R18, R2 ;  /* 0x0000000012127229 */ /* 0x000fd40000000002 */
[----:B------:R-:W-:-:S07]  /*2a20*/  MOV R15, R19 ;  /* 0x00000013000f7202 */ /* 0x000fce0000000f00 */
[----:B------:R-:W-:Y:S05]  /*2a30*/  WARPSYNC.COLLECTIVE R0, `(.L_x_77) ;  /* 0x0000000000087348 */ /* 0x000fea0003c00000 */
[----:B------:R0:W1:Y:S02]  /*2a40*/  SHFL.DOWN P3, R16, R15, R8, R9 ;  /* 0x080000080f107389 */ /* 0x0000640000060009 */
[----:B01----:R-:W-:Y:S05]  /*2a50*/  ENDCOLLECTIVE ;  /* 0x000000000000791b */ /* 0x003fea0003800000 */
.L_x_77:
[----:B------:R-:W-:Y:S01]  /*2a60*/  MOV R15, R18 ;  /* 0x00000012000f7202 */ /* 0x000fe20000000f00 */
[----:B------:R-:W-:-:S07]  /*2a70*/  IMAD.MOV.U32 R21, RZ, RZ, R16 ;  /* 0x000000ffff157224 */ /* 0x000fce00078e0010 */
[----:B------:R-:W-:Y:S05]  /*2a80*/  WARPSYNC.COLLECTIVE R0, `(.L_x_78) ;  /* 0x0000000000087348 */ /* 0x000fea0003c00000 */
[----:B------:R0:W1:Y:S02]  /*2a90*/  SHFL.DOWN P3, R16, R15, R8, R9 ;  /* 0x080000080f107389 */ /* 0x0000640000060009 */
[----:B01----:R-:W-:Y:S05]  /*2aa0*/  ENDCOLLECTIVE ;  /* 0x000000000000791b */ /* 0x003fea0003800000 */
.L_x_78:
[----:B------:R-:W-:Y:S01]  /*2ab0*/  MOV R8, 0x4 ;  /* 0x0000000400087802 */ /* 0x000fe20000000f00 */
[----:B------:R-:W-:-:S06]  /*2ac0*/  IMAD.MOV.U32 R20, RZ, RZ, R16 ;  /* 0x000000ffff147224 */ /* 0x000fcc00078e0010 */
[----:B------:R-:W-:-:S10]  /*2ad0*/  DADD R20, R18, R20 ;  /* 0x0000000012147229 */ /* 0x000fd40000000014 */
[----:B------:R-:W-:-:S07]  /*2ae0*/  IMAD.MOV.U32 R15, RZ, RZ, R21 ;  /* 0x000000ffff0f7224 */ /* 0x000fce00078e0015 */
[----:B------:R-:W-:Y:S05]  /*2af0*/  WARPSYNC.COLLECTIVE R0, `(.L_x_79) ;  /* 0x0000000000087348 */ /* 0x000fea0003c00000 */
[----:B------:R0:W1:Y:S02]  /*2b00*/  SHFL.DOWN P3, R16, R15, R8, R9 ;  /* 0x080000080f107389 */ /* 0x0000640000060009 */
[----:B01----:R-:W-:Y:S05]  /*2b10*/  ENDCOLLECTIVE ;  /* 0x000000000000791b */ /* 0x003fea0003800000 */
.L_x_79:
[----:B------:R-:W-:Y:S02]  /*2b20*/  IMAD.MOV.U32 R15, RZ, RZ, R20 ;  /* 0x000000ffff0f7224 */ /* 0x000fe400078e0014 */
[----:B------:R-:W-:-:S07]  /*2b30*/  IMAD.MOV.U32 R23, RZ, RZ, R16 ;  /* 0x000000ffff177224 */ /* 0x000fce00078e0010 */
[----:B------:R-:W-:Y:S05]  /*2b40*/  WARPSYNC.COLLECTIVE R0, `(.L_x_80) ;  /* 0x0000000000087348 */ /* 0x000fea0003c00000 */
[----:B------:R0:W1:Y:S02]  /*2b50*/  SHFL.DOWN P3, R16, R15, R8, R9 ;  /* 0x080000080f107389 */ /* 0x0000640000060009 */
[----:B01----:R-:W-:Y:S05]  /*2b60*/  ENDCOLLECTIVE ;  /* 0x000000000000791b */ /* 0x003fea0003800000 */
.L_x_80:
[----:B------:R-:W-:Y:S01]  /*2b70*/  IMAD.MOV.U32 R8, RZ, RZ, 0x2 ;  /* 0x00000002ff087424 */ /* 0x000fe200078e00ff */
[----:B------:R-:W-:-:S06]  /*2b80*/  MOV R22, R16 ;  /* 0x0000001000167202 */ /* 0x000fcc0000000f00 */
[----:B------:R-:W-:-:S10]  /*2b90*/  DADD R22, R20, R22 ;  /* 0x0000000014167229 */ /* 0x000fd40000000016 */
[----:B------:R-:W-:-:S07]  /*2ba0*/  IMAD.MOV.U32 R15, RZ, RZ, R23 ;  /* 0x000000ffff0f7224 */ /* 0x000fce00078e0017 */
[----:B------:R-:W-:Y:S05]  /*2bb0*/  WARPSYNC.COLLECTIVE R0, `(.L_x_81) ;  /* 0x0000000000087348 */ /* 0x000fea0003c00000 */
[----:B------:R0:W1:Y:S02]  /*2bc0*/  SHFL.DOWN P3, R16, R15, R8, R9 ;  /* 0x080000080f107389 */ /* 0x0000640000060009 */
[----:B01----:R-:W-:Y:S05]  /*2bd0*/  ENDCOLLECTIVE ;  /* 0x000000000000791b */ /* 0x003fea0003800000 */
.L_x_81:
[----:B------:R-:W-:Y:S01]  /*2be0*/  IMAD.MOV.U32 R15, RZ, RZ, R22 ;  /* 0x000000ffff0f7224 */ /* 0x000fe200078e0016 */
[----:B------:R-:W-:-:S07]  /*2bf0*/  MOV R3, R16 ;  /* 0x0000001000037202 */ /* 0x000fce0000000f00 */
[----:B------:R-:W-:Y:S05]  /*2c00*/  WARPSYNC.COLLECTIVE R0, `(.L_x_82) ;  /* 0x0000000000087348 */ /* 0x000fea0003c00000 */
[----:B------:R0:W1:Y:S02]  /*2c10*/  SHFL.DOWN P3, R16, R15, R8, R9 ;  /* 0x080000080f107389 */ /* 0x0000640000060009 */
[----:B01----:R-:W-:Y:S05]  /*2c20*/  ENDCOLLECTIVE ;  /* 0x000000000000791b */ /* 0x003fea0003800000 */
.L_x_82:
[----:B------:R-:W-:Y:S02]  /*2c30*/  IMAD.MOV.U32 R8, RZ, RZ, 0x1 ;  /* 0x00000001ff087424 */ /* 0x000fe400078e00ff */
[----:B------:R-:W-:-:S06]  /*2c40*/  IMAD.MOV.U32 R2, RZ, RZ, R16 ;  /* 0x000000ffff027224 */ /* 0x000fcc00078e0010 */
[----:B------:R-:W-:-:S10]  /*2c50*/  DADD R2, R22, R2 ;  /* 0x0000000016027229 */ /* 0x000fd40000000002 */
[----:B------:R-:W-:-:S07]  /*2c60*/  MOV R15, R3 ;  /* 0x00000003000f7202 */ /* 0x000fce0000000f00 */
[----:B------:R-:W-:Y:S05]  /*2c70*/  WARPSYNC.COLLECTIVE R0, `(.L_x_83) ;  /* 0x0000000000087348 */ /* 0x000fea0003c00000 */
[----:B------:R0:W1:Y:S02]  /*2c80*/  SHFL.DOWN P3, R16, R15, R8, R9 ;  /* 0x080000080f107389 */ /* 0x0000640000060009 */
[----:B01----:R-:W-:Y:S05]  /*2c90*/  ENDCOLLECTIVE ;  /* 0x000000000000791b */ /* 0x003fea0003800000 */
.L_x_83:
[----:B------:R-:W-:Y:S01]  /*2ca0*/  MOV R15, R2 ;  /* 0x00000002000f7202 */ /* 0x000fe20000000f00 */
[----:B------:R-:W-:-:S07]  /*2cb0*/  IMAD.MOV.U32 R12, RZ, RZ, R16 ;  /* 0x000000ffff0c7224 */ /* 0x000fce00078e0010 */
[----:B------:R-:W-:Y:S05]  /*2cc0*/  WARPSYNC.COLLECTIVE R0, `(.L_x_84) ;  /* 0x0000000000087348 */ /* 0x000fea0003c00000 */
[----:B------:R0:W1:Y:S02]  /*2cd0*/  SHFL.DOWN P3, R16, R15, R8, R9 ;  /* 0x080000080f107389 */ /* 0x0000640000060009 */
[----:B01----:R-:W-:Y:S05]  /*2ce0*/  ENDCOLLECTIVE ;  /* 0x000000000000791b */ /* 0x003fea0003800000 */
.L_x_84:
[----:B------:R-:W-:Y:S05]  /*2cf0*/  BRA `(.L_x_85) ;  /* 0xffffffdc007c7947 */ /* 0x000fea000383ffff */
        .weak           $__internal_0_$__cuda_sm20_dblrcp_rn_slowpath_v3
        .type           $__internal_0_$__cuda_sm20_dblrcp_rn_slowpath_v3,@function
        .size           $__internal_0_$__cuda_sm20_dblrcp_rn_slowpath_v3,($__internal_1_$__cuda_sm20_div_rn_f64_full - $__internal_0_$__cuda_sm20_dblrcp_rn_slowpath_v3)
$__internal_0_$__cuda_sm20_dblrcp_rn_slowpath_v3:
[----:B------:R-:W-:Y:S01]  /*2d00*/  DSETP.GTU.AND P0, PT, |R4|, +INF , PT ;  /* 0x7ff000000400742a */ /* 0x000fe20003f0c200 */
[----:B------:R-:W-:-:S13]  /*2d10*/  BSSY.RECONVERGENT B1, `(.L_x_86) ;  /* 0x0000023000017945 */ /* 0x000fda0003800200 */
[----:B------:R-:W-:Y:S05]  /*2d20*/  @P0 BRA `(.L_x_87) ;  /* 0x00000000007c0947 */ /* 0x000fea0003800000 */
[----:B------:R-:W-:-:S05]  /*2d30*/  LOP3.LUT R9, R5, 0x7fffffff, RZ, 0xc0, !PT ;  /* 0x7fffffff05097812 */ /* 0x000fca00078ec0ff */
[----:B------:R-:W-:-:S05]  /*2d40*/  VIADD R6, R9, 0xffffffff ;  /* 0xffffffff09067836 */ /* 0x000fca0000000000 */
[----:B------:R-:W-:-:S13]  /*2d50*/  ISETP.GE.U32.AND P0, PT, R6, 0x7fefffff, PT ;  /* 0x7fefffff0600780c */ /* 0x000fda0003f06070 */
[----:B------:R-:W-:Y:S01]  /*2d60*/  @P0 LOP3.LUT R7, R5, 0x7ff00000, RZ, 0x3c, !PT ;  /* 0x7ff0000005070812 */ /* 0x000fe200078e3cff */
[----:B------:R-:W-:Y:S01]  /*2d70*/  @P0 IMAD.MOV.U32 R6, RZ, RZ, RZ ;  /* 0x000000ffff060224 */ /* 0x000fe200078e00ff */
[----:B------:R-:W-:Y:S06]  /*2d80*/  @P0 BRA `(.L_x_88) ;  /* 0x00000000006c0947 */ /* 0x000fec0003800000 */
[----:B------:R-:W-:-:S13]  /*2d90*/  ISETP.GE.U32.AND P0, PT, R9, 0x1000001, PT ;  /* 0x010000010900780c */ /* 0x000fda0003f06070 */
[----:B------:R-:W-:Y:S05]  /*2da0*/  @!P0 BRA `(.L_x_89) ;  /* 0x0000000000348947 */ /* 0x000fea0003800000 */
[----:B------:R-:W-:Y:S01]  /*2db0*/  IADD3 R7, PT, PT, R5, -0x3fe00000, RZ ;  /* 0xc020000005077810 */ /* 0x000fe20007ffe0ff */
[----:B------:R-:W-:-:S03]  /*2dc0*/  IMAD.MOV.U32 R6, RZ, RZ, R4 ;  /* 0x000000ffff067224 */ /* 0x000fc600078e0004 */
[----:B------:R-:W0:Y:S03]  /*2dd0*/  MUFU.RCP64H R9, R7 ;  /* 0x0000000700097308 */ /* 0x000e260000001800 */
[----:B0-----:R-:W-:-:S08]  /*2de0*/  DFMA R14, -R6, R8, 1 ;  /* 0x3ff00000060e742b */ /* 0x001fd00000000108 */
[----:B------:R-:W-:-:S08]  /*2df0*/  DFMA R14, R14, R14, R14 ;  /* 0x0000000e0e0e722b */ /* 0x000fd0000000000e */
[----:B------:R-:W-:-:S08]  /*2e00*/  DFMA R14, R8, R14, R8 ;  /* 0x0000000e080e722b */ /* 0x000fd00000000008 */
[----:B------:R-:W-:-:S08]  /*2e10*/  DFMA R8, -R6, R14, 1 ;  /* 0x3ff000000608742b */ /* 0x000fd0000000010e */
[----:B------:R-:W-:-:S08]  /*2e20*/  DFMA R8, R14, R8, R14 ;  /* 0x000000080e08722b */ /* 0x000fd0000000000e */
[----:B------:R-:W-:-:S08]  /*2e30*/  DMUL R8, R8, 2.2250738585072013831e-308 ;  /* 0x0010000008087828 */ /* 0x000fd00000000000 */
[----:B------:R-:W-:-:S08]  /*2e40*/  DFMA R4, -R4, R8, 1 ;  /* 0x3ff000000404742b */ /* 0x000fd00000000108 */
[----:B------:R-:W-:-:S08]  /*2e50*/  DFMA R4, R4, R4, R4 ;  /* 0x000000040404722b */ /* 0x000fd00000000004 */
[----:B------:R-:W-:Y:S01]  /*2e60*/  DFMA R6, R8, R4, R8 ;  /* 0x000000040806722b */ /* 0x000fe20000000008 */
[----:B------:R-:W-:Y:S10]  /*2e70*/  BRA `(.L_x_88) ;  /* 0x0000000000307947 */ /* 0x000ff40003800000 */
.L_x_89:
[----:B------:R-:W-:Y:S01]  /*2e80*/  DMUL R4, R4, 8.11296384146066816958e+31 ;  /* 0x4690000004047828 */ /* 0x000fe20000000000 */
[----:B------:R-:W-:-:S05]  /*2e90*/  MOV R6, R8 ;  /* 0x0000000800067202 */ /* 0x000fca0000000f00 */
[----:B------:R-:W0:Y:S02]  /*2ea0*/  MUFU.RCP64H R7, R5 ;  /* 0x0000000500077308 */ /* 0x000e240000001800 */
[----:B0-----:R-:W-:-:S08]  /*2eb0*/  DFMA R8, -R4, R6, 1 ;  /* 0x3ff000000408742b */ /* 0x001fd00000000106 */
[----:B------:R-:W-:-:S08]  /*2ec0*/  DFMA R8, R8, R8, R8 ;  /* 0x000000080808722b */ /* 0x000fd00000000008 */
[----:B------:R-:W-:-:S08]  /*2ed0*/  DFMA R8, R6, R8, R6 ;  /* 0x000000080608722b */ /* 0x000fd00000000006 */
[----:B------:R-:W-:-:S08]  /*2ee0*/  DFMA R6, -R4, R8, 1 ;  /* 0x3ff000000406742b */ /* 0x000fd00000000108 */
[----:B------:R-:W-:-:S08]  /*2ef0*/  DFMA R6, R8, R6, R8 ;  /* 0x000000060806722b */ /* 0x000fd00000000008 */
[----:B------:R-:W-:Y:S01]  /*2f00*/  DMUL R6, R6, 8.11296384146066816958e+31 ;  /* 0x4690000006067828 */ /* 0x000fe20000000000 */
[----:B------:R-:W-:Y:S10]  /*2f10*/  BRA `(.L_x_88) ;  /* 0x0000000000087947 */ /* 0x000ff40003800000 */
.L_x_87:
[----:B------:R-:W-:Y:S01]  /*2f20*/  LOP3.LUT R7, R5, 0x80000, RZ, 0xfc, !PT ;  /* 0x0008000005077812 */ /* 0x000fe200078efcff */
[----:B------:R-:W-:-:S07]  /*2f30*/  IMAD.MOV.U32 R6, RZ, RZ, R4 ;  /* 0x000000ffff067224 */ /* 0x000fce00078e0004 */
.L_x_88:
[----:B------:R-:W-:Y:S05]  /*2f40*/  BSYNC.RECONVERGENT B1 ;  /* 0x0000000000017941 */ /* 0x000fea0003800200 */
.L_x_86:
[----:B------:R-:W-:Y:S01]  /*2f50*/  MOV R4, R0 ;  /* 0x0000000000047202 */ /* 0x000fe20000000f00 */
[----:B------:R-:W-:-:S04]  /*2f60*/  IMAD.MOV.U32 R5, RZ, RZ, 0x0 ;  /* 0x00000000ff057424 */ /* 0x000fc800078e00ff */
[----:B------:R-:W-:Y:S05]  /*2f70*/  RET.REL.NODEC R4 `(_Z25svd_step_kernel_streamingiiPdS_Pi) ;  /* 0xffffffd004207950 */ /* 0x000fea0003c3ffff */
        .weak           $__internal_1_$__cuda_sm20_div_rn_f64_full
        .type           $__internal_1_$__cuda_sm20_div_rn_f64_full,@function
        .size           $__internal_1_$__cuda_sm20_div_rn_f64_full,($__internal_2_$__cuda_sm20_dsqrt_rn_f64_mediumpath_v1 - $__internal_1_$__cuda_sm20_div_rn_f64_full)
$__internal_1_$__cuda_sm20_div_rn_f64_full:
[C---:B------:R-:W-:Y:S01]  /*2f80*/  FSETP.GEU.AND P0, PT, |R7|.reuse, 1.469367938527859385e-39, PT ;  /* 0x001000000700780b */ /* 0x040fe20003f0e200 */
[----:B------:R-:W-:Y:S01]  /*2f90*/  IMAD.MOV.U32 R16, RZ, RZ, 0x1 ;  /* 0x00000001ff107424 */ /* 0x000fe200078e00ff */
[----:B------:R-:W-:Y:S01]  /*2fa0*/  LOP3.LUT R4, R7, 0x800fffff, RZ, 0xc0, !PT ;  /* 0x800fffff07047812 */ /* 0x000fe200078ec0ff */
[----:B------:R-:W-:Y:S01]  /*2fb0*/  IMAD.MOV.U32 R8, RZ, RZ, R2 ;  /* 0x000000ffff087224 */ /* 0x000fe200078e0002 */
[----:B------:R-:W-:Y:S01]  /*2fc0*/  MOV R9, R3 ;  /* 0x0000000300097202 */ /* 0x000fe20000000f00 */
[----:B------:R-:W-:Y:S01]  /*2fd0*/  BSSY.RECONVERGENT B1, `(.L_x_90) ;  /* 0x0000055000017945 */ /* 0x000fe20003800200 */
[----:B------:R-:W-:Y:S02]  /*2fe0*/  LOP3.LUT R5, R4, 0x3ff00000, RZ, 0xfc, !PT ;  /* 0x3ff0000004057812 */ /* 0x000fe400078efcff */
[----:B------:R-:W-:Y:S02]  /*2ff0*/  MOV R4, R6 ;  /* 0x0000000600047202 */ /* 0x000fe40000000f00 */
[----:B------:R-:W-:-:S02]  /*3000*/  FSETP.GEU.AND P2, PT, |R9|, 1.469367938527859385e-39, PT ;  /* 0x001000000900780b */ /* 0x000fc40003f4e200 */
[----:B------:R-:W-:Y:S01]  /*3010*/  LOP3.LUT R12, R9, 0x7ff00000, RZ, 0xc0, !PT ;  /* 0x7ff00000090c7812 */ /* 0x000fe200078ec0ff */
[----:B------:R-:W-:Y:S01]  /*3020*/  @!P0 DMUL R4, R6, 8.98846567431157953865e+307 ;  /* 0x7fe0000006048828 */ /* 0x000fe20000000000 */
[----:B------:R-:W-:Y:S02]  /*3030*/  MOV R14, 0x1ca00000 ;  /* 0x1ca00000000e7802 */ /* 0x000fe40000000f00 */
[----:B------:R-:W-:Y:S01]  /*3040*/  LOP3.LUT R15, R7, 0x7ff00000, RZ, 0xc0, !PT ;  /* 0x7ff00000070f7812 */ /* 0x000fe200078ec0ff */
[----:B------:R-:W-:Y:S02]  /*3050*/  IMAD.MOV.U32 R23, RZ, RZ, R12 ;  /* 0x000000ffff177224 */ /* 0x000fe400078e000c */
[----:B------:R-:W0:Y:S01]  /*3060*/  MUFU.RCP64H R17, R5 ;  /* 0x0000000500117308 */ /* 0x000e220000001800 */
[-C--:B------:R-:W-:Y:S02]  /*3070*/  ISETP.GE.U32.AND P1, PT, R12, R15.reuse, PT ;  /* 0x0000000f0c00720c */ /* 0x080fe40003f26070 */
[----:B------:R-:W-:-:S02]  /*3080*/  MOV R22, R15 ;  /* 0x0000000f00167202 */ /* 0x000fc40000000f00 */
[----:B------:R-:W-:Y:S02]  /*3090*/  @!P2 LOP3.LUT R19, R7, 0x7ff00000, RZ, 0xc0, !PT ;  /* 0x7ff000000713a812 */ /* 0x000fe400078ec0ff */
[----:B------:R-:W-:Y:S02]  /*30a0*/  @!P0 LOP3.LUT R22, R5, 0x7ff00000, RZ, 0xc0, !PT ;  /* 0x7ff0000005168812 */ /* 0x000fe400078ec0ff */
[----:B------:R-:W-:Y:S02]  /*30b0*/  @!P2 ISETP.GE.U32.AND P3, PT, R12, R19, PT ;  /* 0x000000130c00a20c */ /* 0x000fe40003f66070 */
[----:B------:R-:W-:Y:S02]  /*30c0*/  IADD3 R24, PT, PT, R22, -0x1, RZ ;  /* 0xffffffff16187810 */ /* 0x000fe40007ffe0ff */
[----:B------:R-:W-:Y:S01]  /*30d0*/  @!P2 SEL R19, R14, 0x63400000, !P3 ;  /* 0x634000000e13a807 */ /* 0x000fe20005800000 */
[----:B0-----:R-:W-:-:S03]  /*30e0*/  DFMA R2, R16, -R4, 1 ;  /* 0x3ff000001002742b */ /* 0x001fc60000000804 */
[----:B------:R-:W-:-:S04]  /*30f0*/  @!P2 LOP3.LUT R20, R19, 0x80000000, R9, 0xf8, !PT ;  /* 0x800000001314a812 */ /* 0x000fc800078ef809 */
[----:B------:R-:W-:Y:S02]  /*3100*/  @!P2 LOP3.LUT R21, R20, 0x100000, RZ, 0xfc, !PT ;  /* 0x001000001415a812 */ /* 0x000fe400078efcff */
[----:B------:R-:W-:Y:S01]  /*3110*/  @!P2 MOV R20, RZ ;  /* 0x000000ff0014a202 */ /* 0x000fe20000000f00 */
[----:B------:R-:W-:-:S08]  /*3120*/  DFMA R2, R2, R2, R2 ;  /* 0x000000020202722b */ /* 0x000fd00000000002 */
[----:B------:R-:W-:Y:S01]  /*3130*/  DFMA R16, R16, R2, R16 ;  /* 0x000000021010722b */ /* 0x000fe20000000010 */
[----:B------:R-:W-:Y:S01]  /*3140*/  SEL R3, R14, 0x63400000, !P1 ;  /* 0x634000000e037807 */ /* 0x000fe20004800000 */
[----:B------:R-:W-:-:S03]  /*3150*/  IMAD.MOV.U32 R2, RZ, RZ, R8 ;  /* 0x000000ffff027224 */ /* 0x000fc600078e0008 */
[----:B------:R-:W-:-:S03]  /*3160*/  LOP3.LUT R3, R3, 0x800fffff, R9, 0xf8, !PT ;  /* 0x800fffff03037812 */ /* 0x000fc600078ef809 */
[----:B------:R-:W-:-:S03]  /*3170*/  DFMA R18, R16, -R4, 1 ;  /* 0x3ff000001012742b */ /* 0x000fc60000000804 */
[----:B------:R-:W-:-:S05]  /*3180*/  @!P2 DFMA R2, R2, 2, -R20 ;  /* 0x400000000202a82b */ /* 0x000fca0000000814 */
[----:B------:R-:W-:-:S05]  /*3190*/  DFMA R16, R16, R18, R16 ;  /* 0x000000121010722b */ /* 0x000fca0000000010 */
[----:B------:R-:W-:-:S03]  /*31a0*/  @!P2 LOP3.LUT R23, R3, 0x7ff00000, RZ, 0xc0, !PT ;  /* 0x7ff000000317a812 */ /* 0x000fc600078ec0ff */
[----:B------:R-:W-:Y:S02]  /*31b0*/  DMUL R18, R16, R2 ;  /* 0x0000000210127228 */ /* 0x000fe40000000000 */
[----:B------:R-:W-:-:S05]  /*31c0*/  VIADD R15, R23, 0xffffffff ;  /* 0xffffffff170f7836 */ /* 0x000fca0000000000 */
[----:B------:R-:W-:Y:S01]  /*31d0*/  ISETP.GT.U32.AND P0, PT, R15, 0x7feffffe, PT ;  /* 0x7feffffe0f00780c */ /* 0x000fe20003f04070 */
[----:B------:R-:W-:-:S03]  /*31e0*/  DFMA R20, R18, -R4, R2 ;  /* 0x800000041214722b */ /* 0x000fc60000000002 */
[----:B------:R-:W-:-:S05]  /*31f0*/  ISETP.GT.U32.OR P0, PT, R24, 0x7feffffe, P0 ;  /* 0x7feffffe1800780c */ /* 0x000fca0000704470 */
[----:B------:R-:W-:-:S08]  /*3200*/  DFMA R16, R16, R20, R18 ;  /* 0x000000141010722b */ /* 0x000fd00000000012 */
[----:B------:R-:W-:Y:S05]  /*3210*/  @P0 BRA `(.L_x_91) ;  /* 0x00000000006c0947 */ /* 0x000fea0003800000 */
[----:B------:R-:W-:-:S04]  /*3220*/  LOP3.LUT R9, R7, 0x7ff00000, RZ, 0xc0, !PT ;  /* 0x7ff0000007097812 */ /* 0x000fc800078ec0ff */
[CC--:B------:R-:W-:Y:S02]  /*3230*/  VIADDMNMX R8, R12.reuse, -R9.reuse, 0xb9600000, !PT ;  /* 0xb96000000c087446 */ /* 0x0c0fe40007800909 */
[----:B------:R-:W-:Y:S02]  /*3240*/  ISETP.GE.U32.AND P0, PT, R12, R9, PT ;  /* 0x000000090c00720c */ /* 0x000fe40003f06070 */
[----:B------:R-:W-:Y:S02]  /*3250*/  VIMNMX R8, PT, PT, R8, 0x46a00000, PT ;  /* 0x46a0000008087848 */ /* 0x000fe40003fe0100 */
[----:B------:R-:W-:-:S05]  /*3260*/  SEL R9, R14, 0x63400000, !P0 ;  /* 0x634000000e097807 */ /* 0x000fca0004000000 */
[----:B------:R-:W-:Y:S02]  /*3270*/  IMAD.IADD R12, R8, 0x1, -R9 ;  /* 0x00000001080c7824 */ /* 0x000fe400078e0a09 */
[----:B------:R-:W-:-:S03]  /*3280*/  IMAD.MOV.U32 R8, RZ, RZ, RZ ;  /* 0x000000ffff087224 */ /* 0x000fc600078e00ff */
[----:B------:R-:W-:-:S06]  /*3290*/  IADD3 R9, PT, PT, R12, 0x7fe00000, RZ ;  /* 0x7fe000000c097810 */ /* 0x000fcc0007ffe0ff */
[----:B------:R-:W-:-:S10]  /*32a0*/  DMUL R14, R16, R8 ;  /* 0x00000008100e7228 */ /* 0x000fd40000000000 */
[----:B------:R-:W-:-:S13]  /*32b0*/  FSETP.GTU.AND P0, PT, |R15|, 1.469367938527859385e-39, PT ;  /* 0x001000000f00780b */ /* 0x000fda0003f0c200 */
[----:B------:R-:W-:Y:S05]  /*32c0*/  @P0 BRA `(.L_x_92) ;  /* 0x0000000000940947 */ /* 0x000fea0003800000 */
[----:B------:R-:W-:Y:S01]  /*32d0*/  DFMA R2, R16, -R4, R2 ;  /* 0x800000041002722b */ /* 0x000fe20000000002 */
[----:B------:R-:W-:-:S09]  /*32e0*/  MOV R8, RZ ;  /* 0x000000ff00087202 */ /* 0x000fd20000000f00 */
[C---:B------:R-:W-:Y:S02]  /*32f0*/  FSETP.NEU.AND P0, PT, R3.reuse, RZ, PT ;  /* 0x000000ff0300720b */ /* 0x040fe40003f0d000 */
[----:B------:R-:W-:-:S04]  /*3300*/  LOP3.LUT R7, R3, 0x80000000, R7, 0x48, !PT ;  /* 0x8000000003077812 */ /* 0x000fc800078e4807 */
[----:B------:R-:W-:-:S07]  /*3310*/  LOP3.LUT R9, R7, R9, RZ, 0xfc, !PT ;  /* 0x0000000907097212 */ /* 0x000fce00078efcff */
[----:B------:R-:W-:Y:S05]  /*3320*/  @!P0 BRA `(.L_x_92) ;  /* 0x00000000007c8947 */ /* 0x000fea0003800000 */
[----:B------:R-:W-:Y:S01]  /*3330*/  IMAD.MOV R3, RZ, RZ, -R12 ;  /* 0x000000ffff037224 */ /* 0x000fe200078e0a0c */
[----:B------:R-:W-:Y:S01]  /*3340*/  MOV R2, RZ ;  /* 0x000000ff00027202 */ /* 0x000fe20000000f00 */
[----:B------:R-:W-:-:S05]  /*3350*/  DMUL.RP R8, R16, R8 ;  /* 0x0000000810087228 */ /* 0x000fca0000008000 */
[----:B------:R-:W-:-:S05]  /*3360*/  DFMA R2, R14, -R2, R16 ;  /* 0x800000020e02722b */ /* 0x000fca0000000010 */
[----:B------:R-:W-:Y:S02]  /*3370*/  LOP3.LUT R7, R9, R7, RZ, 0x3c, !PT ;  /* 0x0000000709077212 */ /* 0x000fe400078e3cff */
[----:B------:R-:W-:-:S04]  /*3380*/  IADD3 R2, PT, PT, -R12, -0x43300000, RZ ;  /* 0xbcd000000c027810 */ /* 0x000fc80007ffe1ff */
[----:B------:R-:W-:-:S04]  /*3390*/  FSETP.NEU.AND P0, PT, |R3|, R2, PT ;  /* 0x000000020300720b */ /* 0x000fc80003f0d200 */
[----:B------:R-:W-:Y:S02]  /*33a0*/  FSEL R14, R8, R14, !P0 ;  /* 0x0000000e080e7208 */ /* 0x000fe40004000000 */
[----:B------:R-:W-:Y:S01]  /*33b0*/  FSEL R15, R7, R15, !P0 ;  /* 0x0000000f070f7208 */ /* 0x000fe20004000000 */
[----:B------:R-:W-:Y:S06]  /*33c0*/  BRA `(.L_x_92) ;  /* 0x0000000000547947 */ /* 0x000fec0003800000 */
.L_x_91:
[----:B------:R-:W-:-:S14]  /*33d0*/  DSETP.NAN.AND P0, PT, R8, R8, PT ;  /* 0x000000080800722a */ /* 0x000fdc0003f08000 */
[----:B------:R-:W-:Y:S05]  /*33e0*/  @P0 BRA `(.L_x_93) ;  /* 0x0000000000440947 */ /* 0x000fea0003800000 */
[----:B------:R-:W-:-:S14]  /*33f0*/  DSETP.NAN.AND P0, PT, R6, R6, PT ;  /* 0x000000060600722a */ /* 0x000fdc0003f08000 */
[----:B------:R-:W-:Y:S05]  /*3400*/  @P0 BRA `(.L_x_94) ;  /* 0x0000000000300947 */ /* 0x000fea0003800000 */
[----:B------:R-:W-:Y:S01]  /*3410*/  ISETP.NE.AND P0, PT, R23, R22, PT ;  /* 0x000000161700720c */ /* 0x000fe20003f05270 */
[----:B------:R-:W-:Y:S01]  /*3420*/  IMAD.MOV.U32 R14, RZ, RZ, 0x0 ;  /* 0x00000000ff0e7424 */ /* 0x000fe200078e00ff */
[----:B------:R-:W-:-:S11]  /*3430*/  MOV R15, 0xfff80000 ;  /* 0xfff80000000f7802 */ /* 0x000fd60000000f00 */
[----:B------:R-:W-:Y:S05]  /*3440*/  @!P0 BRA `(.L_x_92) ;  /* 0x0000000000348947 */ /* 0x000fea0003800000 */
[----:B------:R-:W-:Y:S02]  /*3450*/  ISETP.NE.AND P0, PT, R23, 0x7ff00000, PT ;  /* 0x7ff000001700780c */ /* 0x000fe40003f05270 */
[----:B------:R-:W-:Y:S02]  /*3460*/  LOP3.LUT R15, R9, 0x80000000, R7, 0x48, !PT ;  /* 0x80000000090f7812 */ /* 0x000fe400078e4807 */
[----:B------:R-:W-:-:S13]  /*3470*/  ISETP.EQ.OR P0, PT, R22, RZ, !P0 ;  /* 0x000000ff1600720c */ /* 0x000fda0004702670 */
[----:B------:R-:W-:Y:S01]  /*3480*/  @P0 LOP3.LUT R2, R15, 0x7ff00000, RZ, 0xfc, !PT ;  /* 0x7ff000000f020812 */ /* 0x000fe200078efcff */
[----:B------:R-:W-:Y:S01]  /*3490*/  @!P0 IMAD.MOV.U32 R14, RZ, RZ, RZ ;  /* 0x000000ffff0e8224 */ /* 0x000fe200078e00ff */
[----:B------:R-:W-:-:S03]  /*34a0*/  @P0 MOV R14, RZ ;  /* 0x000000ff000e0202 */ /* 0x000fc60000000f00 */
[----:B------:R-:W-:Y:S01]  /*34b0*/  @P0 IMAD.MOV.U32 R15, RZ, RZ, R2 ;  /* 0x000000ffff0f0224 */ /* 0x000fe200078e0002 */
[----:B------:R-:W-:Y:S06]  /*34c0*/  BRA `(.L_x_92) ;  /* 0x0000000000147947 */ /* 0x000fec0003800000 */
.L_x_94:
[----:B------:R-:W-:Y:S02]  /*34d0*/  LOP3.LUT R15, R7, 0x80000, RZ, 0xfc, !PT ;  /* 0x00080000070f7812 */ /* 0x000fe400078efcff */
[----:B------:R-:W-:Y:S01]  /*34e0*/  MOV R14, R6 ;  /* 0x00000006000e7202 */ /* 0x000fe20000000f00 */
[----:B------:R-:W-:Y:S06]  /*34f0*/  BRA `(.L_x_92) ;  /* 0x0000000000087947 */ /* 0x000fec0003800000 */
.L_x_93:
[----:B------:R-:W-:Y:S01]  /*3500*/  LOP3.LUT R15, R9, 0x80000, RZ, 0xfc, !PT ;  /* 0x00080000090f7812 */ /* 0x000fe200078efcff */
[----:B------:R-:W-:-:S07]  /*3510*/  IMAD.MOV.U32 R14, RZ, RZ, R8 ;  /* 0x000000ffff0e7224 */ /* 0x000fce00078e0008 */
.L_x_92:
[----:B------:R-:W-:Y:S05]  /*3520*/  BSYNC.RECONVERGENT B1 ;  /* 0x0000000000017941 */ /* 0x000fea0003800200 */
.L_x_90:
[----:B------:R-:W-:Y:S01]  /*3530*/  MOV R2, R0 ;  /* 0x0000000000027202 */ /* 0x000fe20000000f00 */
[----:B------:R-:W-:-:S04]  /*3540*/  IMAD.MOV.U32 R3, RZ, RZ, 0x0 ;  /* 0x00000000ff037424 */ /* 0x000fc800078e00ff */
[----:B------:R-:W-:Y:S05]  /*3550*/  RET.REL.NODEC R2 `(_Z25svd_step_kernel_streamingiiPdS_Pi) ;  /* 0xffffffc802a87950 */ /* 0x000fea0003c3ffff */
        .weak           $__internal_2_$__cuda_sm20_dsqrt_rn_f64_mediumpath_v1
        .type           $__internal_2_$__cuda_sm20_dsqrt_rn_f64_mediumpath_v1,@function
        .size           $__internal_2_$__cuda_sm20_dsqrt_rn_f64_mediumpath_v1,(.L_x_102 - $__internal_2_$__cuda_sm20_dsqrt_rn_f64_mediumpath_v1)
$__internal_2_$__cuda_sm20_dsqrt_rn_f64_mediumpath_v1:
[----:B------:R-:W-:Y:S01]  /*3560*/  ISETP.GE.U32.AND P0, PT, R14, -0x3400000, PT ;  /* 0xfcc000000e00780c */ /* 0x000fe20003f06070 */
[----:B------:R-:W-:Y:S01]  /*3570*/  BSSY.RECONVERGENT B1, `(.L_x_95) ;  /* 0x0000029000017945 */ /* 0x000fe20003800200 */
[----:B------:R-:W-:Y:S01]  /*3580*/  MOV R9, R19 ;  /* 0x0000001300097202 */ /* 0x000fe20000000f00 */
[----:B------:R-:W-:Y:S01]  /*3590*/  IMAD.MOV.U32 R14, RZ, RZ, R18 ;  /* 0x000000ffff0e7224 */ /* 0x000fe200078e0012 */
[----:B------:R-:W-:Y:S01]  /*35a0*/  MOV R18, R0 ;  /* 0x0000000000127202 */ /* 0x000fe20000000f00 */
[----:B------:R-:W-:Y:S01]  /*35b0*/  IMAD.MOV.U32 R19, RZ, RZ, R21 ;  /* 0x000000ffff137224 */ /* 0x000fe200078e0015 */
[----:B------:R-:W-:Y:S01]  /*35c0*/  MOV R20, R12 ;  /* 0x0000000c00147202 */ /* 0x000fe20000000f00 */
[----:B------:R-:W-:-:S06]  /*35d0*/  IMAD.MOV.U32 R21, RZ, RZ, R17 ;  /* 0x000000ffff157224 */ /* 0x000fcc00078e0011 */
[----:B------:R-:W-:Y:S05]  /*35e0*/  @!P0 BRA `(.L_x_96) ;  /* 0x0000000000208947 */ /* 0x000fea0003800000 */
[----:B------:R-:W-:-:S10]  /*35f0*/  DFMA.RM R14, R14, R18, R20 ;  /* 0x000000120e0e722b */ /* 0x000fd40000004014 */
[----:B------:R-:W-:-:S04]  /*3600*/  IADD3 R18, P0, PT, R14, 0x1, RZ ;  /* 0x000000010e127810 */ /* 0x000fc80007f1e0ff */
[----:B------:R-:W-:-:S06]  /*3610*/  IADD3.X R19, PT, PT, RZ, R15, RZ, P0, !PT ;  /* 0x0000000fff137210 */ /* 0x000fcc00007fe4ff */
[----:B------:R-:W-:-:S08]  /*3620*/  DFMA.RP R8, -R14, R18, R8 ;  /* 0x000000120e08722b */ /* 0x000fd00000008108 */
[----:B------:R-:W-:-:S06]  /*3630*/  DSETP.GT.AND P0, PT, R8, RZ, PT ;  /* 0x000000ff0800722a */ /* 0x000fcc0003f04000 */
[----:B------:R-:W-:Y:S02]  /*3640*/  FSEL R14, R18, R14, P0 ;  /* 0x0000000e120e7208 */ /* 0x000fe40000000000 */
[----:B------:R-:W-:Y:S01]  /*3650*/  FSEL R15, R19, R15, P0 ;  /* 0x0000000f130f7208 */ /* 0x000fe20000000000 */
[----:B------:R-:W-:Y:S06]  /*3660*/  BRA `(.L_x_97) ;  /* 0x0000000000647947 */ /* 0x000fec0003800000 */
.L_x_96:
[----:B------:R-:W-:-:S14]  /*3670*/  DSETP.NE.AND P0, PT, R8, RZ, PT ;  /* 0x000000ff0800722a */ /* 0x000fdc0003f05000 */
[----:B------:R-:W-:Y:S05]  /*3680*/  @!P0 BRA `(.L_x_98) ;  /* 0x0000000000588947 */ /* 0x000fea0003800000 */
[----:B------:R-:W-:-:S13]  /*3690*/  ISETP.GE.AND P0, PT, R9, RZ, PT ;  /* 0x000000ff0900720c */ /* 0x000fda0003f06270 */
[----:B------:R-:W-:Y:S01]  /*36a0*/  @!P0 IMAD.MOV.U32 R14, RZ, RZ, 0x0 ;  /* 0x00000000ff0e8424 */ /* 0x000fe200078e00ff */
[----:B------:R-:W-:Y:S01]  /*36b0*/  @!P0 MOV R15, 0xfff80000 ;  /* 0xfff80000000f8802 */ /* 0x000fe20000000f00 */
[----:B------:R-:W-:Y:S06]  /*36c0*/  @!P0 BRA `(.L_x_97) ;  /* 0x00000000004c8947 */ /* 0x000fec0003800000 */
[----:B------:R-:W-:-:S13]  /*36d0*/  ISETP.GT.AND P0, PT, R9, 0x7fefffff, PT ;  /* 0x7fefffff0900780c */ /* 0x000fda0003f04270 */
[----:B------:R-:W-:Y:S05]  /*36e0*/  @P0 BRA `(.L_x_98) ;  /* 0x0000000000400947 */ /* 0x000fea0003800000 */
[----:B------:R-:W-:Y:S01]  /*36f0*/  DMUL R8, R8, 8.11296384146066816958e+31 ;  /* 0x4690000008087828 */ /* 0x000fe20000000000 */
[----:B------:R-:W-:Y:S01]  /*3700*/  IMAD.MOV.U32 R14, RZ, RZ, RZ ;  /* 0x000000ffff0e7224 */ /* 0x000fe200078e00ff */
[----:B------:R-:W-:Y:S01]  /*3710*/  MOV R18, 0x0 ;  /* 0x0000000000127802 */ /* 0x000fe20000000f00 */
[----:B------:R-:W-:-:S03]  /*3720*/  IMAD.MOV.U32 R19, RZ, RZ, 0x3fd80000 ;  /* 0x3fd80000ff137424 */ /* 0x000fc600078e00ff */
[----:B------:R-:W0:Y:S02]  /*3730*/  MUFU.RSQ64H R15, R9 ;  /* 0x00000009000f7308 */ /* 0x000e240000001c00 */
[----:B0-----:R-:W-:-:S08]  /*3740*/  DMUL R20, R14, R14 ;  /* 0x0000000e0e147228 */ /* 0x001fd00000000000 */
[----:B------:R-:W-:-:S08]  /*3750*/  DFMA R20, R8, -R20, 1 ;  /* 0x3ff000000814742b */ /* 0x000fd00000000814 */
[----:B------:R-:W-:Y:S02]  /*3760*/  DFMA R18, R20, R18, 0.5 ;  /* 0x3fe000001412742b */ /* 0x000fe40000000012 */
[----:B------:R-:W-:-:S08]  /*3770*/  DMUL R20, R14, R20 ;  /* 0x000000140e147228 */ /* 0x000fd00000000000 */
[----:B------:R-:W-:-:S08]  /*3780*/  DFMA R18, R18, R20, R14 ;  /* 0x000000141212722b */ /* 0x000fd0000000000e */
[----:B------:R-:W-:Y:S02]  /*3790*/  DMUL R14, R8, R18 ;  /* 0x00000012080e7228 */ /* 0x000fe40000000000 */
[----:B------:R-:W-:-:S06]  /*37a0*/  IADD3 R19, PT, PT, R19, -0x100000, RZ ;  /* 0xfff0000013137810 */ /* 0x000fcc0007ffe0ff */
[----:B------:R-:W-:-:S08]  /*37b0*/  DFMA R20, R14, -R14, R8 ;  /* 0x8000000e0e14722b */ /* 0x000fd00000000008 */
[----:B------:R-:W-:-:S10]  /*37c0*/  DFMA R14, R18, R20, R14 ;  /* 0x00000014120e722b */ /* 0x000fd4000000000e */
[----:B------:R-:W-:Y:S01]  /*37d0*/  VIADD R15, R15, 0xfcb00000 ;  /* 0xfcb000000f0f7836 */ /* 0x000fe20000000000 */
[----:B------:R-:W-:Y:S06]  /*37e0*/  BRA `(.L_x_97) ;  /* 0x0000000000047947 */ /* 0x000fec0003800000 */
.L_x_98:
[----:B------:R-:W-:-:S11]  /*37f0*/  DADD R14, R8, R8 ;  /* 0x00000000080e7229 */ /* 0x000fd60000000008 */
.L_x_97:
[----:B------:R-:W-:Y:S05]  /*3800*/  BSYNC.RECONVERGENT B1 ;  /* 0x0000000000017941 */ /* 0x000fea0003800200 */
.L_x_95:
[----:B------:R-:W-:Y:S01]  /*3810*/  HFMA2 R17, -RZ, RZ, 0, 0 ;  /* 0x00000000ff117431 */ /* 0x000fe200000001ff */
[----:B------:R-:W-:Y:S01]  /*3820*/  MOV R18, R14 ;  /* 0x0000000e00127202 */ /* 0x000fe20000000f00 */
[----:B------:R-:W-:Y:S02]  /*3830*/  IMAD.MOV.U32 R19, RZ, RZ, R15 ;  /* 0x000000ffff137224 */ /* 0x000fe400078e000f */
[----:B------:R-:W-:Y:S05]  /*3840*/  RET.REL.NODEC R16 `(_Z25svd_step_kernel_streamingiiPdS_Pi) ;  /* 0xffffffc410ec7950 */ /* 0x000fea0003c3ffff */
.L_x_99:
[----:B------:R-:W-:-:S00]  /*3850*/  BRA `(.L_x_99) ;  /* 0xfffffffc00fc7947 */ /* 0x000fc0000383ffff */
[----:B------:R-:W-:-:S00]  /*3860*/  NOP ;  /* 0x0000000000007918 */ /* 0x000fc00000000000 */
        /* <DEDUP_REMOVED lines=9> */
.L_x_102:


//--------------------- .nv.shared._Z25svd_step_kernel_streamingiiPdS_Pi --------------------------
	.section	.nv.shared._Z25svd_step_kernel_streamingiiPdS_Pi,"aw",@nobits
	.sectionflags	@""
	.align	8
.nv.shared._Z25svd_step_kernel_streamingiiPdS_Pi:
	.zero		1297


//--------------------- .nv.shared.reserved.0     --------------------------
	.section	.nv.shared.reserved.0,"aw",@nobits
	.weak		__nv_reservedSMEM_offset_0_alias
	.size		__nv_reservedSMEM_offset_0_alias, 0, 64
	.other		__nv_reservedSMEM_offset_0_alias,@"STO_CUDA_RESERVED_SHARED STV_DEFAULT"
__nv_reservedSMEM_offset_0_alias:
	.zero		0
	.zero		64


//--------------------- .nv.constant0._Z25svd_step_kernel_streamingiiPdS_Pi --------------------------
	.section	.nv.constant0._Z25svd_step_kernel_streamingiiPdS_Pi,"a",@progbits
	.sectionflags	@""
	.align	4
.nv.constant0._Z25svd_step_kernel_streamingiiPdS_Pi:
	.zero		928


//--------------------- SYMBOLS --------------------------

	.type		.nv.reservedSmem.offset0,@object
	.size		.nv.reservedSmem.offset0,0x4
	.type		.nv.reservedSmem.cap,@object
	.size		.nv.reservedSmem.cap,0x4
